// auto-generated by cutlass_sweep.gemm — config: {"arch": "sm_100", "cluster_m": 1, "cluster_n": 1, "dtype": "int8", "dtype_b": "int8", "layout": "nt", "stages": 6, "tile_k": 128, "tile_m": 128, "tile_n": 128}
#include "cutlass/cutlass.h"
#include "cutlass/gemm/collective/collective_builder.hpp"
#include "cutlass/gemm/device/gemm_universal_adapter.h"
#include "cutlass/gemm/kernel/gemm_universal.hpp"
#include "cutlass/epilogue/collective/collective_builder.hpp"

using ElemA = int8_t;
using ElemB = int8_t;
using ElemCD = int8_t;
using Acc  = int32_t;
using TileShape    = cute::Shape<cute::_128, cute::_128, cute::_128>;
using ClusterShape = cute::Shape<cute::_1, cute::_1, cute::_1>;

using CollectiveEpilogue = typename cutlass::epilogue::collective::CollectiveBuilder<
    cutlass::arch::Sm100, cutlass::arch::OpClassTensorOp,
    TileShape, ClusterShape,
    cutlass::epilogue::collective::EpilogueTileAuto,
    Acc, Acc,
    ElemCD, cutlass::layout::RowMajor, 128 / cutlass::sizeof_bits<ElemCD>::value,
    ElemCD, cutlass::layout::RowMajor, 128 / cutlass::sizeof_bits<ElemCD>::value,
    cutlass::epilogue::collective::EpilogueScheduleAuto
  >::CollectiveOp;

using CollectiveMainloop = typename cutlass::gemm::collective::CollectiveBuilder<
    cutlass::arch::Sm100, cutlass::arch::OpClassTensorOp,
    ElemA, cutlass::layout::RowMajor, 128 / cutlass::sizeof_bits<ElemA>::value,
    ElemB, cutlass::layout::ColumnMajor, 128 / cutlass::sizeof_bits<ElemB>::value,
    Acc,
    TileShape, ClusterShape,
    cutlass::gemm::collective::StageCount<6>,
    cutlass::gemm::collective::KernelScheduleAuto
  >::CollectiveOp;

using GemmKernel = cutlass::gemm::kernel::GemmUniversal<
    cute::Shape<int,int,int,int>,
    CollectiveMainloop,
    CollectiveEpilogue
>;
using Gemm = cutlass::gemm::device::GemmUniversalAdapter<GemmKernel>;

// Force the device kernel symbol into the cubin without needing a host main.
auto* _anchor = &cutlass::device_kernel<GemmKernel>;


// ===== COMPILED SASS (sm_100a) =====

	.target	sm_100a

	.elftype	@"ET_EXEC"


//--------------------- .note.nv.tkinfo           --------------------------
	.section	.note.nv.tkinfo,"",@"SHT_NOTE"
	.sectionflags	@"SHF_NOTE_NV_TKINFO"
	.tkinfo
        /*0018*/ 	.word	0x00000002
        /*0030*/ 	.string	""
        /*0030*/ 	.string	"ptxas"
        /*0030*/ 	.string	"Cuda compilation tools, release 13.0, V13.0.88"
        /*0030*/ 	.string	"Build cuda_13.0.r13.0/compiler.36424714_0"
        /*0030*/ 	.string	"-arch sm_100a -m 64 "



//--------------------- .note.nv.cuinfo           --------------------------
	.section	.note.nv.cuinfo,"",@"SHT_NOTE"
	.sectionflags	@"SHF_NOTE_NV_CUINFO"
        /*0018*/ 	.short	0x0002
        /*001a*/ 	.short	0x0064
        /*001c*/ 	.short	0x0082
	.zero		2


//--------------------- .nv.info                  --------------------------
	.section	.nv.info,"",@"SHT_CUDA_INFO"
	.align	4


	//----- nvinfo : EIATTR_REGCOUNT
	.align		4
        /*0000*/ 	.byte	0x04, 0x2f
        /*0002*/ 	.short	(.L_19 - .L_18)
	.align		4
.L_18:
        /*0004*/ 	.word	index@(_ZN7cutlass13device_kernelINS_4gemm6kernel13GemmUniversalIN4cute5tupleIJiiiiEEENS1_10collective13CollectiveMmaINS1_35MainloopSm100TmaUmmaWarpSpecializedILi6ELi2ELi4ENS5_IJNS4_1CILi1EEESB_SB_EEEEENS5_IJNSA_ILi128EEESE_SE_EEEaNS5_IJlSB_lEEEaSG_NS4_8TiledMMAINS4_8MMA_AtomIJNS4_15SM100_MMA_S8_SSIaaiLi128ELi128ELNS4_4UMMA5MajorE0ELSL_0ELNSK_8SaturateE0EEEEEENS4_6LayoutISC_NS5_IJNSA_ILi0EEESQ_SQ_EEEEENS5_IJNS4_10UnderscoreEST_ST_EEEEENS4_13SM90_TMA_LOADENS4_14ComposedLayoutINS4_7SwizzleILi3ELi4ELi3EEENS4_18smem_ptr_flag_bitsILi8EEENSP_INS5_IJNSA_ILi8EEESE_EEENS5_IJSE_SB_EEEEEEEvNS4_8identityESW_S16_vS17_EENS_8epilogue10collective18CollectiveEpilogueINS19_23Sm100TmaWarpSpecializedILi2ELi2ELi64ELb0ELb0EEEJSF_NS5_IJNSP_ISE_SB_EENSP_INSA_ILi64EEESB_EEEEEaSG_aSG_NS19_6fusion15FusionCallbacksIS1D_NS1I_17LinearCombinationIaiaiLNS_15FloatRoundStyleE2EEESF_S1H_JEEENS4_5SM1004TMEM4LOAD26SM100_TMEM_LOAD_32dp32b64xESW_NSX_INSY_ILi2ELi4ELi3EEES11_NSP_INS5_IJS12_S1F_EEENS5_IJS1F_SB_EEEEEEENS4_39AutoVectorizingCopyWithAssumedAlignmentILi128EEENS4_14SM90_TMA_STOREES1W_S1Y_S1Y_EEEvvEEEEvNT_6ParamsE)
        /*0008*/ 	.word	0x000000af


	//----- nvinfo : EIATTR_FRAME_SIZE
	.align		4
.L_19:
        /*000c*/ 	.byte	0x04, 0x11
        /*000e*/ 	.short	(.L_21 - .L_20)
	.align		4
.L_20:
        /*0010*/ 	.word	index@($__internal_2_$__cuda_sm10x_tcgen05_guardrail_trap_unallocated_columns_being_dealloced)
        /*0014*/ 	.word	0x00000000


	//----- nvinfo : EIATTR_FRAME_SIZE
	.align		4
.L_21:
        /*0018*/ 	.byte	0x04, 0x11
        /*001a*/ 	.short	(.L_23 - .L_22)
	.align		4
.L_22:
        /*001c*/ 	.word	index@($__internal_1_$__cuda_sm10x_tcgen05_guardrail_trap_phase_invalid_during_alloc)
        /*0020*/ 	.word	0x00000000


	//----- nvinfo : EIATTR_FRAME_SIZE
	.align		4
.L_23:
        /*0024*/ 	.byte	0x04, 0x11
        /*0026*/ 	.short	(.L_25 - .L_24)
	.align		4
.L_24:
        /*0028*/ 	.word	index@($__internal_0_$__cuda_sm10x_tcgen05_guardrail_trap_col_being_dealloced_not_returned_by_alloc)
        /*002c*/ 	.word	0x00000000


	//----- nvinfo : EIATTR_FRAME_SIZE
	.align		4
.L_25:
        /*0030*/ 	.byte	0x04, 0x11
        /*0032*/ 	.short	(.L_27 - .L_26)
	.align		4
.L_26:
        /*0034*/ 	.word	index@(_ZN7cutlass13device_kernelINS_4gemm6kernel13GemmUniversalIN4cute5tupleIJiiiiEEENS1_10collective13CollectiveMmaINS1_35MainloopSm100TmaUmmaWarpSpecializedILi6ELi2ELi4ENS5_IJNS4_1CILi1EEESB_SB_EEEEENS5_IJNSA_ILi128EEESE_SE_EEEaNS5_IJlSB_lEEEaSG_NS4_8TiledMMAINS4_8MMA_AtomIJNS4_15SM100_MMA_S8_SSIaaiLi128ELi128ELNS4_4UMMA5MajorE0ELSL_0ELNSK_8SaturateE0EEEEEENS4_6LayoutISC_NS5_IJNSA_ILi0EEESQ_SQ_EEEEENS5_IJNS4_10UnderscoreEST_ST_EEEEENS4_13SM90_TMA_LOADENS4_14ComposedLayoutINS4_7SwizzleILi3ELi4ELi3EEENS4_18smem_ptr_flag_bitsILi8EEENSP_INS5_IJNSA_ILi8EEESE_EEENS5_IJSE_SB_EEEEEEEvNS4_8identityESW_S16_vS17_EENS_8epilogue10collective18CollectiveEpilogueINS19_23Sm100TmaWarpSpecializedILi2ELi2ELi64ELb0ELb0EEEJSF_NS5_IJNSP_ISE_SB_EENSP_INSA_ILi64EEESB_EEEEEaSG_aSG_NS19_6fusion15FusionCallbacksIS1D_NS1I_17LinearCombinationIaiaiLNS_15FloatRoundStyleE2EEESF_S1H_JEEENS4_5SM1004TMEM4LOAD26SM100_TMEM_LOAD_32dp32b64xESW_NSX_INSY_ILi2ELi4ELi3EEES11_NSP_INS5_IJS12_S1F_EEENS5_IJS1F_SB_EEEEEEENS4_39AutoVectorizingCopyWithAssumedAlignmentILi128EEENS4_14SM90_TMA_STOREES1W_S1Y_S1Y_EEEvvEEEEvNT_6ParamsE)
        /*0038*/ 	.word	0x00000000


	//----- nvinfo : EIATTR_MIN_STACK_SIZE
	.align		4
.L_27:
        /*003c*/ 	.byte	0x04, 0x12
        /*003e*/ 	.short	(.L_29 - .L_28)
	.align		4
.L_28:
        /*0040*/ 	.word	index@(_ZN7cutlass13device_kernelINS_4gemm6kernel13GemmUniversalIN4cute5tupleIJiiiiEEENS1_10collective13CollectiveMmaINS1_35MainloopSm100TmaUmmaWarpSpecializedILi6ELi2ELi4ENS5_IJNS4_1CILi1EEESB_SB_EEEEENS5_IJNSA_ILi128EEESE_SE_EEEaNS5_IJlSB_lEEEaSG_NS4_8TiledMMAINS4_8MMA_AtomIJNS4_15SM100_MMA_S8_SSIaaiLi128ELi128ELNS4_4UMMA5MajorE0ELSL_0ELNSK_8SaturateE0EEEEEENS4_6LayoutISC_NS5_IJNSA_ILi0EEESQ_SQ_EEEEENS5_IJNS4_10UnderscoreEST_ST_EEEEENS4_13SM90_TMA_LOADENS4_14ComposedLayoutINS4_7SwizzleILi3ELi4ELi3EEENS4_18smem_ptr_flag_bitsILi8EEENSP_INS5_IJNSA_ILi8EEESE_EEENS5_IJSE_SB_EEEEEEEvNS4_8identityESW_S16_vS17_EENS_8epilogue10collective18CollectiveEpilogueINS19_23Sm100TmaWarpSpecializedILi2ELi2ELi64ELb0ELb0EEEJSF_NS5_IJNSP_ISE_SB_EENSP_INSA_ILi64EEESB_EEEEEaSG_aSG_NS19_6fusion15FusionCallbacksIS1D_NS1I_17LinearCombinationIaiaiLNS_15FloatRoundStyleE2EEESF_S1H_JEEENS4_5SM1004TMEM4LOAD26SM100_TMEM_LOAD_32dp32b64xESW_NSX_INSY_ILi2ELi4ELi3EEES11_NSP_INS5_IJS12_S1F_EEENS5_IJS1F_SB_EEEEEEENS4_39AutoVectorizingCopyWithAssumedAlignmentILi128EEENS4_14SM90_TMA_STOREES1W_S1Y_S1Y_EEEvvEEEEvNT_6ParamsE)
        /*0044*/ 	.word	0x00000000
.L_29:


//--------------------- .nv.compat                --------------------------
	.section	.nv.compat,"",@"SHT_CUDA_COMPAT_INFO"
	.align	4
        /*0000*/ 	.byte	0x02, 0x09, 0x01, 0x00, 0x02, 0x02, 0x03, 0x00, 0x02, 0x05, 0x06, 0x00, 0x03, 0x07, 0x01, 0x01
        /*0010*/ 	.byte	0x02, 0x03, 0x01, 0x00, 0x02, 0x06, 0x01, 0x00, 0x04, 0x0b, 0x08, 0x00, 0x01, 0x00, 0x00, 0x00
        /*0020*/ 	.byte	0x00, 0x00, 0x00, 0x00


//--------------------- .nv.info._ZN7cutlass13device_kernelINS_4gemm6kernel13GemmUniversalIN4cute5tupleIJiiiiEEENS1_10collective13CollectiveMmaINS1_35MainloopSm100TmaUmmaWarpSpecializedILi6ELi2ELi4ENS5_IJNS4_1CILi1EEESB_SB_EEEEENS5_IJNSA_ILi128EEESE_SE_EEEaNS5_IJlSB_lEEEaSG_NS4_8TiledMMAINS4_8MMA_AtomIJNS4_15SM100_MMA_S8_SSIaaiLi128ELi128ELNS4_4UMMA5MajorE0ELSL_0ELNSK_8SaturateE0EEEEEENS4_6LayoutISC_NS5_IJNSA_ILi0EEESQ_SQ_EEEEENS5_IJNS4_10UnderscoreEST_ST_EEEEENS4_13SM90_TMA_LOADENS4_14ComposedLayoutINS4_7SwizzleILi3ELi4ELi3EEENS4_18smem_ptr_flag_bitsILi8EEENSP_INS5_IJNSA_ILi8EEESE_EEENS5_IJSE_SB_EEEEEEEvNS4_8identityESW_S16_vS17_EENS_8epilogue10collective18CollectiveEpilogueINS19_23Sm100TmaWarpSpecializedILi2ELi2ELi64ELb0ELb0EEEJSF_NS5_IJNSP_ISE_SB_EENSP_INSA_ILi64EEESB_EEEEEaSG_aSG_NS19_6fusion15FusionCallbacksIS1D_NS1I_17LinearCombinationIaiaiLNS_15FloatRoundStyleE2EEESF_S1H_JEEENS4_5SM1004TMEM4LOAD26SM100_TMEM_LOAD_32dp32b64xESW_NSX_INSY_ILi2ELi4ELi3EEES11_NSP_INS5_IJS12_S1F_EEENS5_IJS1F_SB_EEEEEEENS4_39AutoVectorizingCopyWithAssumedAlignmentILi128EEENS4_14SM90_TMA_STOREES1W_S1Y_S1Y_EEEvvEEEEvNT_6ParamsE --------------------------
	.section	.nv.info._ZN7cutlass13device_kernelINS_4gemm6kernel13GemmUniversalIN4cute5tupleIJiiiiEEENS1_10collective13CollectiveMmaINS1_35MainloopSm100TmaUmmaWarpSpecializedILi6ELi2ELi4ENS5_IJNS4_1CILi1EEESB_SB_EEEEENS5_IJNSA_ILi128EEESE_SE_EEEaNS5_IJlSB_lEEEaSG_NS4_8TiledMMAINS4_8MMA_AtomIJNS4_15SM100_MMA_S8_SSIaaiLi128ELi128ELNS4_4UMMA5MajorE0ELSL_0ELNSK_8SaturateE0EEEEEENS4_6LayoutISC_NS5_IJNSA_ILi0EEESQ_SQ_EEEEENS5_IJNS4_10UnderscoreEST_ST_EEEEENS4_13SM90_TMA_LOADENS4_14ComposedLayoutINS4_7SwizzleILi3ELi4ELi3EEENS4_18smem_ptr_flag_bitsILi8EEENSP_INS5_IJNSA_ILi8EEESE_EEENS5_IJSE_SB_EEEEEEEvNS4_8identityESW_S16_vS17_EENS_8epilogue10collective18CollectiveEpilogueINS19_23Sm100TmaWarpSpecializedILi2ELi2ELi64ELb0ELb0EEEJSF_NS5_IJNSP_ISE_SB_EENSP_INSA_ILi64EEESB_EEEEEaSG_aSG_NS19_6fusion15FusionCallbacksIS1D_NS1I_17LinearCombinationIaiaiLNS_15FloatRoundStyleE2EEESF_S1H_JEEENS4_5SM1004TMEM4LOAD26SM100_TMEM_LOAD_32dp32b64xESW_NSX_INSY_ILi2ELi4ELi3EEES11_NSP_INS5_IJS12_S1F_EEENS5_IJS1F_SB_EEEEEEENS4_39AutoVectorizingCopyWithAssumedAlignmentILi128EEENS4_14SM90_TMA_STOREES1W_S1Y_S1Y_EEEvvEEEEvNT_6ParamsE,"",@"SHT_CUDA_INFO"
	.sectionflags	@""
	.align	4


	//----- nvinfo : EIATTR_CUDA_API_VERSION
	.align		4
        /*0000*/ 	.byte	0x04, 0x37
        /*0002*/ 	.short	(.L_31 - .L_30)
.L_30:
        /*0004*/ 	.word	0x00000082


	//----- nvinfo : EIATTR_KPARAM_INFO
	.align		4
.L_31:
        /*0008*/ 	.byte	0x04, 0x17
        /*000a*/ 	.short	(.L_33 - .L_32)
.L_32:
        /*000c*/ 	.word	0x00000000
        /*0010*/ 	.short	0x0000
        /*0012*/ 	.short	0x0000
        /*0014*/ 	.byte	0x00, 0xf0, 0x01, 0x20


	//----- nvinfo : EIATTR_AT_ENTRY_FRAGMENTS
	.align		4
.L_33:
        /*0018*/ 	.byte	0x04, 0x4f
        /*001a*/ 	.short	(.L_35 - .L_34)


	//   ....[0]....
.L_34:
        /*001c*/ 	.word	0x00000006


	//----- nvinfo : EIATTR_RESERVED_SMEM_USED
	.align		4
.L_35:
        /*0020*/ 	.byte	0x01, 0x41
	.zero		2


	//----- nvinfo : EIATTR_SPARSE_MMA_MASK
	.align		4
        /*0024*/ 	.byte	0x03, 0x50
        /*0026*/ 	.short	0x0000


	//----- nvinfo : EIATTR_TCGEN05_1CTA_USED
	.align		4
        /*0028*/ 	.byte	0x01, 0x51
	.zero		2


	//----- nvinfo : EIATTR_MAXREG_COUNT
	.align		4
        /*002c*/ 	.byte	0x03, 0x1b
        /*002e*/ 	.short	0x00ff


	//----- nvinfo : EIATTR_NUM_BARRIERS
	.align		4
        /*0030*/ 	.byte	0x02, 0x4c
        /*0032*/ 	.byte	0x07
	.zero		1


	//----- nvinfo : EIATTR_EXTERNS
	.align		4
        /*0034*/ 	.byte	0x04, 0x0f
        /*0036*/ 	.short	(.L_37 - .L_36)


	//   ....[0]....
	.align		4
.L_36:
        /*0038*/ 	.word	index@(__assertfail)


	//----- nvinfo : EIATTR_MERCURY_ISA_VERSION
	.align		4
.L_37:
        /*003c*/ 	.byte	0x03, 0x5f
        /*003e*/ 	.short	0x0101


	//----- nvinfo : EIATTR_INT_WARP_WIDE_INSTR_OFFSETS
	.align		4
        /*0040*/ 	.byte	0x04, 0x31
        /*0042*/ 	.short	(.L_39 - .L_38)


	//   ....[0]....
.L_38:
        /*0044*/ 	.word	0x00001dd0


	//   ....[1]....
        /*0048*/ 	.word	0x00003940


	//   ....[2]....
        /*004c*/ 	.word	0x00003960


	//   ....[3]....
        /*0050*/ 	.word	0x00003990


	//   ....[4]....
        /*0054*/ 	.word	0x000042c0


	//   ....[5]....
        /*0058*/ 	.word	0x00004330


	//   ....[6]....
        /*005c*/ 	.word	0x00004510


	//   ....[7]....
        /*0060*/ 	.word	0x00004670


	//----- nvinfo : EIATTR_COOP_GROUP_MASK_REGIDS
	.align		4
.L_39:
        /*0064*/ 	.byte	0x04, 0x29
        /*0066*/ 	.short	(.L_41 - .L_40)


	//   ....[0]....
.L_40:
        /*0068*/ 	.word	0xffffffff


	//   ....[1]....
        /*006c*/ 	.word	0xffffffff


	//   ....[2]....
        /*0070*/ 	.word	0xffffffff


	//   ....[3]....
        /*0074*/ 	.word	0xffffffff


	//   ....[4]....
        /*0078*/ 	.word	0xffffffff


	//   ....[5]....
        /*007c*/ 	.word	0xffffffff


	//   ....[6]....
        /*0080*/ 	.word	0xffffffff


	//   ....[7]....
        /*0084*/ 	.word	0xffffffff


	//   ....[8]....
        /*0088*/ 	.word	0xffffffff


	//   ....[9]....
        /*008c*/ 	.word	0xffffffff


	//   ....[10]....
        /*0090*/ 	.word	0xffffffff


	//   ....[11]....
        /*0094*/ 	.word	0xffffffff


	//   ....[12]....
        /*0098*/ 	.word	0xffffffff


	//----- nvinfo : EIATTR_COOP_GROUP_INSTR_OFFSETS
	.align		4
.L_41:
        /*009c*/ 	.byte	0x04, 0x28
        /*009e*/ 	.short	(.L_43 - .L_42)


	//   ....[0]....
.L_42:
        /*00a0*/ 	.word	0x00000090


	//   ....[1]....
        /*00a4*/ 	.word	0x000004d0


	//   ....[2]....
        /*00a8*/ 	.word	0x00000680


	//   ....[3]....
        /*00ac*/ 	.word	0x000007e0


	//   ....[4]....
        /*00b0*/ 	.word	0x000008e0


	//   ....[5]....
        /*00b4*/ 	.word	0x00000a50


	//   ....[6]....
        /*00b8*/ 	.word	0x00000bf0


	//   ....[7]....
        /*00bc*/ 	.word	0x00001cb0


	//   ....[8]....
        /*00c0*/ 	.word	0x00002bb0


	//   ....[9]....
        /*00c4*/ 	.word	0x00002dc0


	//   ....[10]....
        /*00c8*/ 	.word	0x00002df0


	//   ....[11]....
        /*00cc*/ 	.word	0x00003820


	//   ....[12]....
        /*00d0*/ 	.word	0x00003a50


	//----- nvinfo : EIATTR_VRC_CTA_INIT_COUNT
	.align		4
.L_43:
        /*00d4*/ 	.byte	0x02, 0x4a
        /*00d6*/ 	.byte	0x80
	.zero		1


	//----- nvinfo : EIATTR_SYSCALL_OFFSETS
	.align		4
        /*00d8*/ 	.byte	0x04, 0x46
        /*00da*/ 	.short	(.L_45 - .L_44)


	//   ....[0]....
.L_44:
        /*00dc*/ 	.word	0x000050b0


	//   ....[1]....
        /*00e0*/ 	.word	0x000051f0


	//   ....[2]....
        /*00e4*/ 	.word	0x00005a50


	//   ....[3]....
        /*00e8*/ 	.word	0x00007050


	//----- nvinfo : EIATTR_MBARRIER_INSTR_OFFSETS
	.align		4
.L_45:
        /*00ec*/ 	.byte	0x04, 0x39
        /*00ee*/ 	.short	(.L_47 - .L_46)


	//   ....[0]....
.L_46:
        /*00f0*/ 	.word	0x000005b0
        /*00f4*/ 	.word	0x000000ff
        /*00f8*/ 	.word	0x00000000
        /*00fc*/ 	.short	0x0100
        /*00fe*/ 	.byte	0x05
	.zero		1


	//   ....[1]....
        /*0100*/ 	.word	0x000005c0
        /*0104*/ 	.word	0x000000ff
        /*0108*/ 	.word	0x00000030
        /*010c*/ 	.short	0x0100
        /*010e*/ 	.byte	0x05
	.zero		1


	//   ....[2]....
        /*0110*/ 	.word	0x000005d0
        /*0114*/ 	.word	0x000000ff
        /*0118*/ 	.word	0x00000008
        /*011c*/ 	.short	0x0100
        /*011e*/ 	.byte	0x05
	.zero		1


	//   ....[3]....
        /*0120*/ 	.word	0x000005e0
        /*0124*/ 	.word	0x000000ff
        /*0128*/ 	.word	0x00000038
        /*012c*/ 	.short	0x0100
        /*012e*/ 	.byte	0x05
	.zero		1


	//   ....[4]....
        /*0130*/ 	.word	0x000005f0
        /*0134*/ 	.word	0x000000ff
        /*0138*/ 	.word	0x00000010
        /*013c*/ 	.short	0x0100
        /*013e*/ 	.byte	0x05
	.zero		1


	//   ....[5]....
        /*0140*/ 	.word	0x00000600
        /*0144*/ 	.word	0x000000ff
        /*0148*/ 	.word	0x00000040
        /*014c*/ 	.short	0x0100
        /*014e*/ 	.byte	0x05
	.zero		1


	//   ....[6]....
        /*0150*/ 	.word	0x00000610
        /*0154*/ 	.word	0x000000ff
        /*0158*/ 	.word	0x00000018
        /*015c*/ 	.short	0x0100
        /*015e*/ 	.byte	0x05
	.zero		1


	//   ....[7]....
        /*0160*/ 	.word	0x00000620
        /*0164*/ 	.word	0x000000ff
        /*0168*/ 	.word	0x00000048
        /*016c*/ 	.short	0x0100
        /*016e*/ 	.byte	0x05
	.zero		1


	//   ....[8]....
        /*0170*/ 	.word	0x00000630
        /*0174*/ 	.word	0x000000ff
        /*0178*/ 	.word	0x00000020
        /*017c*/ 	.short	0x0100
        /*017e*/ 	.byte	0x05
	.zero		1


	//   ....[9]....
        /*0180*/ 	.word	0x00000640
        /*0184*/ 	.word	0x000000ff
        /*0188*/ 	.word	0x00000050
        /*018c*/ 	.short	0x0100
        /*018e*/ 	.byte	0x05
	.zero		1


	//   ....[10]....
        /*0190*/ 	.word	0x00000650
        /*0194*/ 	.word	0x000000ff
        /*0198*/ 	.word	0x00000028
        /*019c*/ 	.short	0x0100
        /*019e*/ 	.byte	0x05
	.zero		1


	//   ....[11]....
        /*01a0*/ 	.word	0x00000660
        /*01a4*/ 	.word	0x000000ff
        /*01a8*/ 	.word	0x00000058
        /*01ac*/ 	.short	0x0100
        /*01ae*/ 	.byte	0x05
	.zero		1


	//   ....[12]....
        /*01b0*/ 	.word	0x00000790
        /*01b4*/ 	.word	0x000000ff
        /*01b8*/ 	.word	0x00000060
        /*01bc*/ 	.short	0x0100
        /*01be*/ 	.byte	0x07
	.zero		1


	//   ....[13]....
        /*01c0*/ 	.word	0x000007a0
        /*01c4*/ 	.word	0x000000ff
        /*01c8*/ 	.word	0x00000070
        /*01cc*/ 	.short	0x0100
        /*01ce*/ 	.byte	0x07
	.zero		1


	//   ....[14]....
        /*01d0*/ 	.word	0x000007b0
        /*01d4*/ 	.word	0x000000ff
        /*01d8*/ 	.word	0x00000068
        /*01dc*/ 	.short	0x0100
        /*01de*/ 	.byte	0x07
	.zero		1


	//   ....[15]....
        /*01e0*/ 	.word	0x000007c0
        /*01e4*/ 	.word	0x000000ff
        /*01e8*/ 	.word	0x00000078
        /*01ec*/ 	.short	0x0100
        /*01ee*/ 	.byte	0x07
	.zero		1


	//   ....[16]....
        /*01f0*/ 	.word	0x000008b0
        /*01f4*/ 	.word	0x000000ff
        /*01f8*/ 	.word	0x00000080
        /*01fc*/ 	.short	0x0100
        /*01fe*/ 	.byte	0x05
	.zero		1


	//   ....[17]....
        /*0200*/ 	.word	0x000008c0
        /*0204*/ 	.word	0x000000ff
        /*0208*/ 	.word	0x00000088
        /*020c*/ 	.short	0x0100
        /*020e*/ 	.byte	0x05
	.zero		1


	//   ....[18]....
        /*0210*/ 	.word	0x00000a00
        /*0214*/ 	.word	0x000000ff
        /*0218*/ 	.word	0x00000090
        /*021c*/ 	.short	0x0100
        /*021e*/ 	.byte	0x05
	.zero		1


	//   ....[19]....
        /*0220*/ 	.word	0x00000a10
        /*0224*/ 	.word	0x000000ff
        /*0228*/ 	.word	0x000000a0
        /*022c*/ 	.short	0x0100
        /*022e*/ 	.byte	0x05
	.zero		1


	//   ....[20]....
        /*0230*/ 	.word	0x00000a20
        /*0234*/ 	.word	0x000000ff
        /*0238*/ 	.word	0x00000098
        /*023c*/ 	.short	0x0100
        /*023e*/ 	.byte	0x05
	.zero		1


	//   ....[21]....
        /*0240*/ 	.word	0x00000a30
        /*0244*/ 	.word	0x000000ff
        /*0248*/ 	.word	0x000000a8
        /*024c*/ 	.short	0x0100
        /*024e*/ 	.byte	0x05
	.zero		1


	//   ....[22]....
        /*0250*/ 	.word	0x00000b60
        /*0254*/ 	.word	0x000000ff
        /*0258*/ 	.word	0x000000b0
        /*025c*/ 	.short	0x0100
        /*025e*/ 	.byte	0x07
	.zero		1


	//   ....[23]....
        /*0260*/ 	.word	0x00000b70
        /*0264*/ 	.word	0x000000ff
        /*0268*/ 	.word	0x000000d0
        /*026c*/ 	.short	0x0100
        /*026e*/ 	.byte	0x07
	.zero		1


	//   ....[24]....
        /*0270*/ 	.word	0x00000b80
        /*0274*/ 	.word	0x000000ff
        /*0278*/ 	.word	0x000000b8
        /*027c*/ 	.short	0x0100
        /*027e*/ 	.byte	0x07
	.zero		1


	//   ....[25]....
        /*0280*/ 	.word	0x00000b90
        /*0284*/ 	.word	0x000000ff
        /*0288*/ 	.word	0x000000d8
        /*028c*/ 	.short	0x0100
        /*028e*/ 	.byte	0x07
	.zero		1


	//   ....[26]....
        /*0290*/ 	.word	0x00000ba0
        /*0294*/ 	.word	0x000000ff
        /*0298*/ 	.word	0x000000c0
        /*029c*/ 	.short	0x0100
        /*029e*/ 	.byte	0x07
	.zero		1


	//   ....[27]....
        /*02a0*/ 	.word	0x00000bb0
        /*02a4*/ 	.word	0x000000ff
        /*02a8*/ 	.word	0x000000e0
        /*02ac*/ 	.short	0x0100
        /*02ae*/ 	.byte	0x07
	.zero		1


	//   ....[28]....
        /*02b0*/ 	.word	0x00000bc0
        /*02b4*/ 	.word	0x000000ff
        /*02b8*/ 	.word	0x000000c8
        /*02bc*/ 	.short	0x0100
        /*02be*/ 	.byte	0x07
	.zero		1


	//   ....[29]....
        /*02c0*/ 	.word	0x00000bd0
        /*02c4*/ 	.word	0x000000ff
        /*02c8*/ 	.word	0x000000e8
        /*02cc*/ 	.short	0x0100
        /*02ce*/ 	.byte	0x07
	.zero		1


	//   ....[30]....
        /*02d0*/ 	.word	0x00000cc0
        /*02d4*/ 	.word	0x000000ff
        /*02d8*/ 	.word	0x000000f0
        /*02dc*/ 	.short	0x0100
        /*02de*/ 	.byte	0x05
	.zero		1


	//   ....[31]....
        /*02e0*/ 	.word	0x00000cd0
        /*02e4*/ 	.word	0x000000ff
        /*02e8*/ 	.word	0x00000100
        /*02ec*/ 	.short	0x0100
        /*02ee*/ 	.byte	0x05
	.zero		1


	//   ....[32]....
        /*02f0*/ 	.word	0x00000ce0
        /*02f4*/ 	.word	0x000000ff
        /*02f8*/ 	.word	0x000000f8
        /*02fc*/ 	.short	0x0100
        /*02fe*/ 	.byte	0x05
	.zero		1


	//   ....[33]....
        /*0300*/ 	.word	0x00000cf0
        /*0304*/ 	.word	0x000000ff
        /*0308*/ 	.word	0x00000108
        /*030c*/ 	.short	0x0100
        /*030e*/ 	.byte	0x05
	.zero		1


	//   ....[34]....
        /*0310*/ 	.word	0x000015d0
        /*0314*/ 	.word	0x00000003
        /*0318*/ 	.word	0x00000100
        /*031c*/ 	.short	0x010a
        /*031e*/ 	.byte	0xff
	.zero		1


	//   ....[35]....
        /*0320*/ 	.word	0x00001600
        /*0324*/ 	.word	0x00000003
        /*0328*/ 	.word	0x000000f0
        /*032c*/ 	.short	0x0101
        /*032e*/ 	.byte	0xff
	.zero		1


	//   ....[36]....
        /*0330*/ 	.word	0x000016d0
        /*0334*/ 	.word	0x000000ff
        /*0338*/ 	.word	0x00000030
        /*033c*/ 	.short	0x010a
        /*033e*/ 	.byte	0x08
	.zero		1


	//   ....[37]....
        /*0340*/ 	.word	0x00001770
        /*0344*/ 	.word	0x000000ff
        /*0348*/ 	.word	0x00000030
        /*034c*/ 	.short	0x010a
        /*034e*/ 	.byte	0x21
	.zero		1


	//   ....[38]....
        /*0350*/ 	.word	0x000018d0
        /*0354*/ 	.word	0x000000ff
        /*0358*/ 	.word	0x00000030
        /*035c*/ 	.short	0x010a
        /*035e*/ 	.byte	0x08
	.zero		1


	//   ....[39]....
        /*0360*/ 	.word	0x000019c0
        /*0364*/ 	.word	0x000000ff
        /*0368*/ 	.word	0x00000088
        /*036c*/ 	.short	0x0101
        /*036e*/ 	.byte	0x04
	.zero		1


	//   ....[40]....
        /*0370*/ 	.word	0x000019e0
        /*0374*/ 	.word	0x000000ff
        /*0378*/ 	.word	0x00000030
        /*037c*/ 	.short	0x010a
        /*037e*/ 	.byte	0x08
	.zero		1


	//   ....[41]....
        /*0380*/ 	.word	0x00001a60
        /*0384*/ 	.word	0x000000ff
        /*0388*/ 	.word	0x00000030
        /*038c*/ 	.short	0x010a
        /*038e*/ 	.byte	0x11
	.zero		1


	//   ....[42]....
        /*0390*/ 	.word	0x00001bc0
        /*0394*/ 	.word	0x000000ff
        /*0398*/ 	.word	0x00000030
        /*039c*/ 	.short	0x010a
        /*039e*/ 	.byte	0x08
	.zero		1


	//   ....[43]....
        /*03a0*/ 	.word	0x00001ce0
        /*03a4*/ 	.word	0x00000002
        /*03a8*/ 	.word	0x00000090
        /*03ac*/ 	.short	0x010a
        /*03ae*/ 	.byte	0xff
	.zero		1


	//   ....[44]....
        /*03b0*/ 	.word	0x00001da0
        /*03b4*/ 	.word	0x00000002
        /*03b8*/ 	.word	0x00000000
        /*03bc*/ 	.short	0x0101
        /*03be*/ 	.byte	0xff
	.zero		1


	//   ....[45]....
        /*03c0*/ 	.word	0x00002300
        /*03c4*/ 	.word	0x000000ff
        /*03c8*/ 	.word	0x00000000
        /*03cc*/ 	.short	0x010a
        /*03ce*/ 	.byte	0x05
	.zero		1


	//   ....[46]....
        /*03d0*/ 	.word	0x00002390
        /*03d4*/ 	.word	0x000000ff
        /*03d8*/ 	.word	0x00000000
        /*03dc*/ 	.short	0x010a
        /*03de*/ 	.byte	0x05
	.zero		1


	//   ....[47]....
        /*03e0*/ 	.word	0x00002420
        /*03e4*/ 	.word	0x000000ff
        /*03e8*/ 	.word	0x00000000
        /*03ec*/ 	.short	0x010a
        /*03ee*/ 	.byte	0x05
	.zero		1


	//   ....[48]....
        /*03f0*/ 	.word	0x000024b0
        /*03f4*/ 	.word	0x000000ff
        /*03f8*/ 	.word	0x00000000
        /*03fc*/ 	.short	0x010a
        /*03fe*/ 	.byte	0x05
	.zero		1


	//   ....[49]....
        /*0400*/ 	.word	0x00002540
        /*0404*/ 	.word	0x000000ff
        /*0408*/ 	.word	0x00000000
        /*040c*/ 	.short	0x010a
        /*040e*/ 	.byte	0x05
	.zero		1


	//   ....[50]....
        /*0410*/ 	.word	0x000025e0
        /*0414*/ 	.word	0x00000000
        /*0418*/ 	.word	0x00000000
        /*041c*/ 	.short	0x010a
        /*041e*/ 	.byte	0xff
	.zero		1


	//   ....[51]....
        /*0420*/ 	.word	0x00002700
        /*0424*/ 	.word	0x00000000
        /*0428*/ 	.word	0x000000f0
        /*042c*/ 	.short	0x010a
        /*042e*/ 	.byte	0xff
	.zero		1


	//   ....[52]....
        /*0430*/ 	.word	0x00002760
        /*0434*/ 	.word	0x00000004
        /*0438*/ 	.word	0x00000000
        /*043c*/ 	.short	0x0101
        /*043e*/ 	.byte	0xff
	.zero		1


	//   ....[53]....
        /*0440*/ 	.word	0x00002780
        /*0444*/ 	.word	0x000000ff
        /*0448*/ 	.word	0x000000a0
        /*044c*/ 	.short	0x010a
        /*044e*/ 	.byte	0x05
	.zero		1


	//   ....[54]....
        /*0450*/ 	.word	0x000028a0
        /*0454*/ 	.word	0x00000000
        /*0458*/ 	.word	0x00000090
        /*045c*/ 	.short	0x010a
        /*045e*/ 	.byte	0xff
	.zero		1


	//   ....[55]....
        /*0460*/ 	.word	0x000029b0
        /*0464*/ 	.word	0x00000000
        /*0468*/ 	.word	0x00000000
        /*046c*/ 	.short	0x0101
        /*046e*/ 	.byte	0xff
	.zero		1


	//   ....[56]....
        /*0470*/ 	.word	0x00002a40
        /*0474*/ 	.word	0x000000ff
        /*0478*/ 	.word	0x000000a0
        /*047c*/ 	.short	0x0106
        /*047e*/ 	.byte	0x05
	.zero		1


	//   ....[57]....
        /*0480*/ 	.word	0x00002a60
        /*0484*/ 	.word	0x000000ff
        /*0488*/ 	.word	0x000000a0
        /*048c*/ 	.short	0x010a
        /*048e*/ 	.byte	0x05
	.zero		1


	//   ....[58]....
        /*0490*/ 	.word	0x00002af0
        /*0494*/ 	.word	0x000000ff
        /*0498*/ 	.word	0x000000a0
        /*049c*/ 	.short	0x0106
        /*049e*/ 	.byte	0x04
	.zero		1


	//   ....[59]....
        /*04a0*/ 	.word	0x00002b30
        /*04a4*/ 	.word	0x00000000
        /*04a8*/ 	.word	0x000000a0
        /*04ac*/ 	.short	0x010a
        /*04ae*/ 	.byte	0xff
	.zero		1


	//   ....[60]....
        /*04b0*/ 	.word	0x00003070
        /*04b4*/ 	.word	0x00000000
        /*04b8*/ 	.word	0x00000090
        /*04bc*/ 	.short	0x010a
        /*04be*/ 	.byte	0xff
	.zero		1


	//   ....[61]....
        /*04c0*/ 	.word	0x00003180
        /*04c4*/ 	.word	0x00000003
        /*04c8*/ 	.word	0x00000000
        /*04cc*/ 	.short	0x0101
        /*04ce*/ 	.byte	0xff
	.zero		1


	//   ....[62]....
        /*04d0*/ 	.word	0x00003190
        /*04d4*/ 	.word	0x000000ff
        /*04d8*/ 	.word	0x00000000
        /*04dc*/ 	.short	0x010a
        /*04de*/ 	.byte	0x06
	.zero		1


	//   ....[63]....
        /*04e0*/ 	.word	0x000031b0
        /*04e4*/ 	.word	0x000000ff
        /*04e8*/ 	.word	0x000000d0
        /*04ec*/ 	.short	0x010a
        /*04ee*/ 	.byte	0x07
	.zero		1


	//   ....[64]....
        /*04f0*/ 	.word	0x00003280
        /*04f4*/ 	.word	0x000000ff
        /*04f8*/ 	.word	0x00000000
        /*04fc*/ 	.short	0x010a
        /*04fe*/ 	.byte	0x06
	.zero		1


	//   ....[65]....
        /*0500*/ 	.word	0x000033b0
        /*0504*/ 	.word	0x000000ff
        /*0508*/ 	.word	0x00000000
        /*050c*/ 	.short	0x010a
        /*050e*/ 	.byte	0x1a
	.zero		1


	//   ....[66]....
        /*0510*/ 	.word	0x00003650
        /*0514*/ 	.word	0x000000ff
        /*0518*/ 	.word	0x00000000
        /*051c*/ 	.short	0x010a
        /*051e*/ 	.byte	0x06
	.zero		1


	//   ....[67]....
        /*0520*/ 	.word	0x000036e0
        /*0524*/ 	.word	0x000000ff
        /*0528*/ 	.word	0x00000000
        /*052c*/ 	.short	0x010a
        /*052e*/ 	.byte	0x06
	.zero		1


	//   ....[68]....
        /*0530*/ 	.word	0x00003770
        /*0534*/ 	.word	0x000000ff
        /*0538*/ 	.word	0x00000000
        /*053c*/ 	.short	0x010a
        /*053e*/ 	.byte	0x06
	.zero		1


	//   ....[69]....
        /*0540*/ 	.word	0x00003800
        /*0544*/ 	.word	0x000000ff
        /*0548*/ 	.word	0x00000000
        /*054c*/ 	.short	0x010a
        /*054e*/ 	.byte	0x07
	.zero		1


	//   ....[70]....
        /*0550*/ 	.word	0x00003c60
        /*0554*/ 	.word	0x00000000
        /*0558*/ 	.word	0x00000090
        /*055c*/ 	.short	0x010a
        /*055e*/ 	.byte	0xff
	.zero		1


	//   ....[71]....
        /*0560*/ 	.word	0x00003d20
        /*0564*/ 	.word	0x00000000
        /*0568*/ 	.word	0x00000000
        /*056c*/ 	.short	0x0101
        /*056e*/ 	.byte	0xff
	.zero		1


	//   ....[72]....
        /*0570*/ 	.word	0x00004040
        /*0574*/ 	.word	0x000000ff
        /*0578*/ 	.word	0x00000088
        /*057c*/ 	.short	0x010a
        /*057e*/ 	.byte	0x07
	.zero		1


	//   ....[73]....
        /*0580*/ 	.word	0x00004230
        /*0584*/ 	.word	0x000000ff
        /*0588*/ 	.word	0x00000070
        /*058c*/ 	.short	0x010a
        /*058e*/ 	.byte	0x07
	.zero		1


	//   ....[74]....
        /*0590*/ 	.word	0x00004400
        /*0594*/ 	.word	0x000000ff
        /*0598*/ 	.word	0x00000060
        /*059c*/ 	.short	0x010b
        /*059e*/ 	.byte	0x07
	.zero		1


	//   ....[75]....
        /*05a0*/ 	.word	0x00004470
        /*05a4*/ 	.word	0x000000ff
        /*05a8*/ 	.word	0x00000000
        /*05ac*/ 	.short	0x0101
        /*05ae*/ 	.byte	0x08
	.zero		1


	//   ....[76]....
        /*05b0*/ 	.word	0x000044a0
        /*05b4*/ 	.word	0x000000ff
        /*05b8*/ 	.word	0x00000078
        /*05bc*/ 	.short	0x010a
        /*05be*/ 	.byte	0x07
	.zero		1


	//   ....[77]....
        /*05c0*/ 	.word	0x000046b0
        /*05c4*/ 	.word	0x000000ff
        /*05c8*/ 	.word	0x00000068
        /*05cc*/ 	.short	0x010b
        /*05ce*/ 	.byte	0x07
	.zero		1


	//   ....[78]....
        /*05d0*/ 	.word	0x000046d0
        /*05d4*/ 	.word	0x000000ff
        /*05d8*/ 	.word	0x00000000
        /*05dc*/ 	.short	0x0101
        /*05de*/ 	.byte	0x0d
	.zero		1


	//   ....[79]....
        /*05e0*/ 	.word	0x00004700
        /*05e4*/ 	.word	0x000000ff
        /*05e8*/ 	.word	0x00000070
        /*05ec*/ 	.short	0x010a
        /*05ee*/ 	.byte	0x07
	.zero		1


	//   ....[80]....
        /*05f0*/ 	.word	0x00004740
        /*05f4*/ 	.word	0x00000000
        /*05f8*/ 	.word	0x00000078
        /*05fc*/ 	.short	0x010a
        /*05fe*/ 	.byte	0xff
	.zero		1


	//   ....[81]....
        /*0600*/ 	.word	0x00004a80
        /*0604*/ 	.word	0x00000000
        /*0608*/ 	.word	0x00000090
        /*060c*/ 	.short	0x010a
        /*060e*/ 	.byte	0xff
	.zero		1


	//   ....[82]....
        /*0610*/ 	.word	0x00004b90
        /*0614*/ 	.word	0x00000000
        /*0618*/ 	.word	0x00000000
        /*061c*/ 	.short	0x0101
        /*061e*/ 	.byte	0xff
	.zero		1


	//   ....[83]....
        /*0620*/ 	.word	0x000055f0
        /*0624*/ 	.word	0x00000003
        /*0628*/ 	.word	0x00000060
        /*062c*/ 	.short	0x010a
        /*062e*/ 	.byte	0xff
	.zero		1


	//   ....[84]....
        /*0630*/ 	.word	0x00005630
        /*0634*/ 	.word	0x00000074
        /*0638*/ 	.word	0x000000b0
        /*063c*/ 	.short	0x010a
        /*063e*/ 	.byte	0xff
	.zero		1


	//   ....[85]....
        /*0640*/ 	.word	0x00005770
        /*0644*/ 	.word	0x00000003
        /*0648*/ 	.word	0x00000060
        /*064c*/ 	.short	0x010a
        /*064e*/ 	.byte	0xff
	.zero		1


	//   ....[86]....
        /*0650*/ 	.word	0x000058b0
        /*0654*/ 	.word	0x00000000
        /*0658*/ 	.word	0x00000000
        /*065c*/ 	.short	0x0101
        /*065e*/ 	.byte	0xff
	.zero		1


	//   ....[87]....
        /*0660*/ 	.word	0x00005930
        /*0664*/ 	.word	0x00000074
        /*0668*/ 	.word	0x000000b0
        /*066c*/ 	.short	0x010a
        /*066e*/ 	.byte	0xff
	.zero		1


	//   ....[88]....
        /*0670*/ 	.word	0x00006cc0
        /*0674*/ 	.word	0x0000007d
        /*0678*/ 	.word	0x00000060
        /*067c*/ 	.short	0x010a
        /*067e*/ 	.byte	0xff
	.zero		1


	//   ....[89]....
        /*0680*/ 	.word	0x00006d90
        /*0684*/ 	.word	0x0000007d
        /*0688*/ 	.word	0x00000060
        /*068c*/ 	.short	0x010a
        /*068e*/ 	.byte	0xff
	.zero		1


	//   ....[90]....
        /*0690*/ 	.word	0x00006ed0
        /*0694*/ 	.word	0x00000000
        /*0698*/ 	.word	0x00000000
        /*069c*/ 	.short	0x0101
        /*069e*/ 	.byte	0xff
	.zero		1


	//   ....[91]....
        /*06a0*/ 	.word	0x00007310
        /*06a4*/ 	.word	0x000000ff
        /*06a8*/ 	.word	0x00000000
        /*06ac*/ 	.short	0x0101
        /*06ae*/ 	.byte	0x05
	.zero		1


	//   ....[92]....
        /*06b0*/ 	.word	0x00008450
        /*06b4*/ 	.word	0x00000003
        /*06b8*/ 	.word	0x00000100
        /*06bc*/ 	.short	0x010a
        /*06be*/ 	.byte	0xff
	.zero		1


	//   ....[93]....
        /*06c0*/ 	.word	0x000084b0
        /*06c4*/ 	.word	0x00000002
        /*06c8*/ 	.word	0x00000030
        /*06cc*/ 	.short	0x010a
        /*06ce*/ 	.byte	0xff
	.zero		1


	//   ....[94]....
        /*06d0*/ 	.word	0x00008510
        /*06d4*/ 	.word	0x00000002
        /*06d8*/ 	.word	0x00000030
        /*06dc*/ 	.short	0x010a
        /*06de*/ 	.byte	0xff
	.zero		1


	//   ....[95]....
        /*06e0*/ 	.word	0x00008560
        /*06e4*/ 	.word	0x00000002
        /*06e8*/ 	.word	0x00000090
        /*06ec*/ 	.short	0x010a
        /*06ee*/ 	.byte	0xff
	.zero		1


	//   ....[96]....
        /*06f0*/ 	.word	0x000085c0
        /*06f4*/ 	.word	0x00000000
        /*06f8*/ 	.word	0x00000000
        /*06fc*/ 	.short	0x010a
        /*06fe*/ 	.byte	0xff
	.zero		1


	//   ....[97]....
        /*0700*/ 	.word	0x00008620
        /*0704*/ 	.word	0x00000000
        /*0708*/ 	.word	0x00000000
        /*070c*/ 	.short	0x010a
        /*070e*/ 	.byte	0xff
	.zero		1


	//   ....[98]....
        /*0710*/ 	.word	0x00008680
        /*0714*/ 	.word	0x00000000
        /*0718*/ 	.word	0x00000000
        /*071c*/ 	.short	0x010a
        /*071e*/ 	.byte	0xff
	.zero		1


	//   ....[99]....
        /*0720*/ 	.word	0x000086e0
        /*0724*/ 	.word	0x00000000
        /*0728*/ 	.word	0x00000000
        /*072c*/ 	.short	0x010a
        /*072e*/ 	.byte	0xff
	.zero		1


	//   ....[100]....
        /*0730*/ 	.word	0x00008740
        /*0734*/ 	.word	0x00000000
        /*0738*/ 	.word	0x00000000
        /*073c*/ 	.short	0x010a
        /*073e*/ 	.byte	0xff
	.zero		1


	//   ....[101]....
        /*0740*/ 	.word	0x00008790
        /*0744*/ 	.word	0x00000000
        /*0748*/ 	.word	0x000000f0
        /*074c*/ 	.short	0x010a
        /*074e*/ 	.byte	0xff
	.zero		1


	//   ....[102]....
        /*0750*/ 	.word	0x000087f0
        /*0754*/ 	.word	0x00000000
        /*0758*/ 	.word	0x000000a0
        /*075c*/ 	.short	0x010a
        /*075e*/ 	.byte	0xff
	.zero		1


	//   ....[103]....
        /*0760*/ 	.word	0x00008840
        /*0764*/ 	.word	0x00000000
        /*0768*/ 	.word	0x00000090
        /*076c*/ 	.short	0x010a
        /*076e*/ 	.byte	0xff
	.zero		1


	//   ....[104]....
        /*0770*/ 	.word	0x000088a0
        /*0774*/ 	.word	0x00000000
        /*0778*/ 	.word	0x000000a0
        /*077c*/ 	.short	0x010a
        /*077e*/ 	.byte	0xff
	.zero		1


	//   ....[105]....
        /*0780*/ 	.word	0x000088f0
        /*0784*/ 	.word	0x00000000
        /*0788*/ 	.word	0x00000090
        /*078c*/ 	.short	0x010a
        /*078e*/ 	.byte	0xff
	.zero		1


	//   ....[106]....
        /*0790*/ 	.word	0x00008950
        /*0794*/ 	.word	0x00000003
        /*0798*/ 	.word	0x000000d0
        /*079c*/ 	.short	0x010a
        /*079e*/ 	.byte	0xff
	.zero		1


	//   ....[107]....
        /*07a0*/ 	.word	0x000089b0
        /*07a4*/ 	.word	0x00000000
        /*07a8*/ 	.word	0x00000000
        /*07ac*/ 	.short	0x010a
        /*07ae*/ 	.byte	0xff
	.zero		1


	//   ....[108]....
        /*07b0*/ 	.word	0x00008a10
        /*07b4*/ 	.word	0x00000000
        /*07b8*/ 	.word	0x00000000
        /*07bc*/ 	.short	0x010a
        /*07be*/ 	.byte	0xff
	.zero		1


	//   ....[109]....
        /*07c0*/ 	.word	0x00008a70
        /*07c4*/ 	.word	0x00000000
        /*07c8*/ 	.word	0x00000000
        /*07cc*/ 	.short	0x010a
        /*07ce*/ 	.byte	0xff
	.zero		1


	//   ....[110]....
        /*07d0*/ 	.word	0x00008ad0
        /*07d4*/ 	.word	0x00000000
        /*07d8*/ 	.word	0x00000000
        /*07dc*/ 	.short	0x010a
        /*07de*/ 	.byte	0xff
	.zero		1


	//   ....[111]....
        /*07e0*/ 	.word	0x00008b30
        /*07e4*/ 	.word	0x00000000
        /*07e8*/ 	.word	0x00000000
        /*07ec*/ 	.short	0x010a
        /*07ee*/ 	.byte	0xff
	.zero		1


	//   ....[112]....
        /*07f0*/ 	.word	0x00008b80
        /*07f4*/ 	.word	0x00000000
        /*07f8*/ 	.word	0x00000090
        /*07fc*/ 	.short	0x010a
        /*07fe*/ 	.byte	0xff
	.zero		1


	//   ....[113]....
        /*0800*/ 	.word	0x00008be0
        /*0804*/ 	.word	0x00000000
        /*0808*/ 	.word	0x00000088
        /*080c*/ 	.short	0x010a
        /*080e*/ 	.byte	0xff
	.zero		1


	//   ....[114]....
        /*0810*/ 	.word	0x00008c40
        /*0814*/ 	.word	0x00000003
        /*0818*/ 	.word	0x00000070
        /*081c*/ 	.short	0x010a
        /*081e*/ 	.byte	0xff
	.zero		1


	//   ....[115]....
        /*0820*/ 	.word	0x00008ca0
        /*0824*/ 	.word	0x00000003
        /*0828*/ 	.word	0x00000078
        /*082c*/ 	.short	0x010a
        /*082e*/ 	.byte	0xff
	.zero		1


	//   ....[116]....
        /*0830*/ 	.word	0x00008d00
        /*0834*/ 	.word	0x00000000
        /*0838*/ 	.word	0x00000070
        /*083c*/ 	.short	0x010a
        /*083e*/ 	.byte	0xff
	.zero		1


	//   ....[117]....
        /*0840*/ 	.word	0x00008d50
        /*0844*/ 	.word	0x00000000
        /*0848*/ 	.word	0x00000090
        /*084c*/ 	.short	0x010a
        /*084e*/ 	.byte	0xff
	.zero		1


	//   ....[118]....
        /*0850*/ 	.word	0x00008da0
        /*0854*/ 	.word	0x00000003
        /*0858*/ 	.word	0x00000060
        /*085c*/ 	.short	0x010a
        /*085e*/ 	.byte	0xff
	.zero		1


	//   ....[119]....
        /*0860*/ 	.word	0x00008df0
        /*0864*/ 	.word	0x00000074
        /*0868*/ 	.word	0x000000b0
        /*086c*/ 	.short	0x010a
        /*086e*/ 	.byte	0xff
	.zero		1


	//   ....[120]....
        /*0870*/ 	.word	0x00008e40
        /*0874*/ 	.word	0x0000007d
        /*0878*/ 	.word	0x00000060
        /*087c*/ 	.short	0x010a
        /*087e*/ 	.byte	0xff
	.zero		1


	//----- nvinfo : EIATTR_NUM_MBARRIERS
	.align		4
.L_47:
        /*0880*/ 	.byte	0x03, 0x38
        /*0882*/ 	.short	0x0022


	//----- nvinfo : EIATTR_EXIT_INSTR_OFFSETS
	.align		4
        /*0884*/ 	.byte	0x04, 0x1c
        /*0886*/ 	.short	(.L_49 - .L_48)


	//   ....[0]....
.L_48:
        /*0888*/ 	.word	0x00002610


	//   ....[1]....
        /*088c*/ 	.word	0x00002b00


	//   ....[2]....
        /*0890*/ 	.word	0x00002b60


	//   ....[3]....
        /*0894*/ 	.word	0x00003a60


	//   ....[4]....
        /*0898*/ 	.word	0x00004770


	//   ....[5]....
        /*089c*/ 	.word	0x000047b0


	//   ....[6]....
        /*08a0*/ 	.word	0x00008440


	//----- nvinfo : EIATTR_MAX_THREADS
	.align		4
.L_49:
        /*08a4*/ 	.byte	0x04, 0x05
        /*08a6*/ 	.short	(.L_51 - .L_50)
.L_50:
        /*08a8*/ 	.word	0x00000100
        /*08ac*/ 	.word	0x00000001
        /*08b0*/ 	.word	0x00000001


	//----- nvinfo : EIATTR_CRS_STACK_SIZE
	.align		4
.L_51:
        /*08b4*/ 	.byte	0x04, 0x1e
        /*08b6*/ 	.short	(.L_53 - .L_52)
.L_52:
        /*08b8*/ 	.word	0x00000000


	//----- nvinfo : EIATTR_CBANK_PARAM_SIZE
	.align		4
.L_53:
        /*08bc*/ 	.byte	0x03, 0x19
        /*08be*/ 	.short	0x0800


	//----- nvinfo : EIATTR_PARAM_CBANK
	.align		4
        /*08c0*/ 	.byte	0x04, 0x0a
        /*08c2*/ 	.short	(.L_55 - .L_54)
	.align		4
.L_54:
        /*08c4*/ 	.word	index@(.nv.constant0._ZN7cutlass13device_kernelINS_4gemm6kernel13GemmUniversalIN4cute5tupleIJiiiiEEENS1_10collective13CollectiveMmaINS1_35MainloopSm100TmaUmmaWarpSpecializedILi6ELi2ELi4ENS5_IJNS4_1CILi1EEESB_SB_EEEEENS5_IJNSA_ILi128EEESE_SE_EEEaNS5_IJlSB_lEEEaSG_NS4_8TiledMMAINS4_8MMA_AtomIJNS4_15SM100_MMA_S8_SSIaaiLi128ELi128ELNS4_4UMMA5MajorE0ELSL_0ELNSK_8SaturateE0EEEEEENS4_6LayoutISC_NS5_IJNSA_ILi0EEESQ_SQ_EEEEENS5_IJNS4_10UnderscoreEST_ST_EEEEENS4_13SM90_TMA_LOADENS4_14ComposedLayoutINS4_7SwizzleILi3ELi4ELi3EEENS4_18smem_ptr_flag_bitsILi8EEENSP_INS5_IJNSA_ILi8EEESE_EEENS5_IJSE_SB_EEEEEEEvNS4_8identityESW_S16_vS17_EENS_8epilogue10collective18CollectiveEpilogueINS19_23Sm100TmaWarpSpecializedILi2ELi2ELi64ELb0ELb0EEEJSF_NS5_IJNSP_ISE_SB_EENSP_INSA_ILi64EEESB_EEEEEaSG_aSG_NS19_6fusion15FusionCallbacksIS1D_NS1I_17LinearCombinationIaiaiLNS_15FloatRoundStyleE2EEESF_S1H_JEEENS4_5SM1004TMEM4LOAD26SM100_TMEM_LOAD_32dp32b64xESW_NSX_INSY_ILi2ELi4ELi3EEES11_NSP_INS5_IJS12_S1F_EEENS5_IJS1F_SB_EEEEEEENS4_39AutoVectorizingCopyWithAssumedAlignmentILi128EEENS4_14SM90_TMA_STOREES1W_S1Y_S1Y_EEEvvEEEEvNT_6ParamsE)
        /*08c8*/ 	.short	0x0380
        /*08ca*/ 	.short	0x0800


	//----- nvinfo : EIATTR_SW_WAR
	.align		4
.L_55:
        /*08cc*/ 	.byte	0x04, 0x36
        /*08ce*/ 	.short	(.L_57 - .L_56)
.L_56:
        /*08d0*/ 	.word	0x00000008
.L_57:


//--------------------- .nv.callgraph             --------------------------
	.section	.nv.callgraph,"",@"SHT_CUDA_CALLGRAPH"
	.align	4
	.sectionentsize	8
	.align		4
        /*0000*/ 	.word	0x00000000
	.align		4
        /*0004*/ 	.word	0xffffffff
	.align		4
        /*0008*/ 	.word	index@(_ZN7cutlass13device_kernelINS_4gemm6kernel13GemmUniversalIN4cute5tupleIJiiiiEEENS1_10collective13CollectiveMmaINS1_35MainloopSm100TmaUmmaWarpSpecializedILi6ELi2ELi4ENS5_IJNS4_1CILi1EEESB_SB_EEEEENS5_IJNSA_ILi128EEESE_SE_EEEaNS5_IJlSB_lEEEaSG_NS4_8TiledMMAINS4_8MMA_AtomIJNS4_15SM100_MMA_S8_SSIaaiLi128ELi128ELNS4_4UMMA5MajorE0ELSL_0ELNSK_8SaturateE0EEEEEENS4_6LayoutISC_NS5_IJNSA_ILi0EEESQ_SQ_EEEEENS5_IJNS4_10UnderscoreEST_ST_EEEEENS4_13SM90_TMA_LOADENS4_14ComposedLayoutINS4_7SwizzleILi3ELi4ELi3EEENS4_18smem_ptr_flag_bitsILi8EEENSP_INS5_IJNSA_ILi8EEESE_EEENS5_IJSE_SB_EEEEEEEvNS4_8identityESW_S16_vS17_EENS_8epilogue10collective18CollectiveEpilogueINS19_23Sm100TmaWarpSpecializedILi2ELi2ELi64ELb0ELb0EEEJSF_NS5_IJNSP_ISE_SB_EENSP_INSA_ILi64EEESB_EEEEEaSG_aSG_NS19_6fusion15FusionCallbacksIS1D_NS1I_17LinearCombinationIaiaiLNS_15FloatRoundStyleE2EEESF_S1H_JEEENS4_5SM1004TMEM4LOAD26SM100_TMEM_LOAD_32dp32b64xESW_NSX_INSY_ILi2ELi4ELi3EEES11_NSP_INS5_IJS12_S1F_EEENS5_IJS1F_SB_EEEEEEENS4_39AutoVectorizingCopyWithAssumedAlignmentILi128EEENS4_14SM90_TMA_STOREES1W_S1Y_S1Y_EEEvvEEEEvNT_6ParamsE)
	.align		4
        /*000c*/ 	.word	index@(__assertfail)
	.align		4
        /*0010*/ 	.word	0x00000000
	.align		4
        /*0014*/ 	.word	0xfffffffe
	.align		4
        /*0018*/ 	.word	0x00000000
	.align		4
        /*001c*/ 	.word	0xfffffffd
	.align		4
        /*0020*/ 	.word	0x00000000
	.align		4
        /*0024*/ 	.word	0xfffffffc


//--------------------- .nv.constant4             --------------------------
	.section	.nv.constant4,"a",@progbits
	.align	8
	.align		8
.nv.constant4:
        /*0000*/ 	.dword	__assertfail
	.align		8
        /*0008*/ 	.dword	__unnamed_1
	.align		8
        /*0010*/ 	.dword	__unnamed_2
	.align		8
        /*0018*/ 	.dword	_ZN40_INTERNAL_7de647ba_4_k_cu_bebbf91f_206454cuda3std3__45__cpo5beginE
	.align		8
        /*0020*/ 	.dword	_ZN40_INTERNAL_7de647ba_4_k_cu_bebbf91f_206454cuda3std3__45__cpo3endE
	.align		8
        /*0028*/ 	.dword	_ZN40_INTERNAL_7de647ba_4_k_cu_bebbf91f_206454cuda3std3__45__cpo6cbeginE
	.align		8
        /*0030*/ 	.dword	_ZN40_INTERNAL_7de647ba_4_k_cu_bebbf91f_206454cuda3std3__45__cpo4cendE
	.align		8
        /*0038*/ 	.dword	_ZN40_INTERNAL_7de647ba_4_k_cu_bebbf91f_206454cuda3std3__442_GLOBAL__N__7de647ba_4_k_cu_bebbf91f_206456ignoreE
	.align		8
        /*0040*/ 	.dword	_ZN40_INTERNAL_7de647ba_4_k_cu_bebbf91f_206454cuda3std3__419piecewise_constructE
	.align		8
        /*0048*/ 	.dword	_ZN40_INTERNAL_7de647ba_4_k_cu_bebbf91f_206454cuda3std3__48in_placeE
	.align		8
        /*0050*/ 	.dword	_ZN40_INTERNAL_7de647ba_4_k_cu_bebbf91f_206454cuda3std6ranges3__45__cpo4swapE
	.align		8
        /*0058*/ 	.dword	_ZN40_INTERNAL_7de647ba_4_k_cu_bebbf91f_206454cuda3std6ranges3__45__cpo9iter_moveE
	.align		8
        /*0060*/ 	.dword	_ZN40_INTERNAL_7de647ba_4_k_cu_bebbf91f_206454cute7productE
	.align		8
        /*0068*/ 	.dword	_ZN40_INTERNAL_7de647ba_4_k_cu_bebbf91f_206454cute1_E
	.align		8
        /*0070*/ 	.dword	$str$25
	.align		8
        /*0078*/ 	.dword	$str$26
	.align		8
        /*0080*/ 	.dword	$str$27
	.align		8
        /*0088*/ 	.dword	$str$28


//--------------------- .text._ZN7cutlass13device_kernelINS_4gemm6kernel13GemmUniversalIN4cute5tupleIJiiiiEEENS1_10collective13CollectiveMmaINS1_35MainloopSm100TmaUmmaWarpSpecializedILi6ELi2ELi4ENS5_IJNS4_1CILi1EEESB_SB_EEEEENS5_IJNSA_ILi128EEESE_SE_EEEaNS5_IJlSB_lEEEaSG_NS4_8TiledMMAINS4_8MMA_AtomIJNS4_15SM100_MMA_S8_SSIaaiLi128ELi128ELNS4_4UMMA5MajorE0ELSL_0ELNSK_8SaturateE0EEEEEENS4_6LayoutISC_NS5_IJNSA_ILi0EEESQ_SQ_EEEEENS5_IJNS4_10UnderscoreEST_ST_EEEEENS4_13SM90_TMA_LOADENS4_14ComposedLayoutINS4_7SwizzleILi3ELi4ELi3EEENS4_18smem_ptr_flag_bitsILi8EEENSP_INS5_IJNSA_ILi8EEESE_EEENS5_IJSE_SB_EEEEEEEvNS4_8identityESW_S16_vS17_EENS_8epilogue10collective18CollectiveEpilogueINS19_23Sm100TmaWarpSpecializedILi2ELi2ELi64ELb0ELb0EEEJSF_NS5_IJNSP_ISE_SB_EENSP_INSA_ILi64EEESB_EEEEEaSG_aSG_NS19_6fusion15FusionCallbacksIS1D_NS1I_17LinearCombinationIaiaiLNS_15FloatRoundStyleE2EEESF_S1H_JEEENS4_5SM1004TMEM4LOAD26SM100_TMEM_LOAD_32dp32b64xESW_NSX_INSY_ILi2ELi4ELi3EEES11_NSP_INS5_IJS12_S1F_EEENS5_IJS1F_SB_EEEEEEENS4_39AutoVectorizingCopyWithAssumedAlignmentILi128EEENS4_14SM90_TMA_STOREES1W_S1Y_S1Y_EEEvvEEEEvNT_6ParamsE --------------------------
	.section	.text._ZN7cutlass13device_kernelINS_4gemm6kernel13GemmUniversalIN4cute5tupleIJiiiiEEENS1_10collective13CollectiveMmaINS1_35MainloopSm100TmaUmmaWarpSpecializedILi6ELi2ELi4ENS5_IJNS4_1CILi1EEESB_SB_EEEEENS5_IJNSA_ILi128EEESE_SE_EEEaNS5_IJlSB_lEEEaSG_NS4_8TiledMMAINS4_8MMA_AtomIJNS4_15SM100_MMA_S8_SSIaaiLi128ELi128ELNS4_4UMMA5MajorE0ELSL_0ELNSK_8SaturateE0EEEEEENS4_6LayoutISC_NS5_IJNSA_ILi0EEESQ_SQ_EEEEENS5_IJNS4_10UnderscoreEST_ST_EEEEENS4_13SM90_TMA_LOADENS4_14ComposedLayoutINS4_7SwizzleILi3ELi4ELi3EEENS4_18smem_ptr_flag_bitsILi8EEENSP_INS5_IJNSA_ILi8EEESE_EEENS5_IJSE_SB_EEEEEEEvNS4_8identityESW_S16_vS17_EENS_8epilogue10collective18CollectiveEpilogueINS19_23Sm100TmaWarpSpecializedILi2ELi2ELi64ELb0ELb0EEEJSF_NS5_IJNSP_ISE_SB_EENSP_INSA_ILi64EEESB_EEEEEaSG_aSG_NS19_6fusion15FusionCallbacksIS1D_NS1I_17LinearCombinationIaiaiLNS_15FloatRoundStyleE2EEESF_S1H_JEEENS4_5SM1004TMEM4LOAD26SM100_TMEM_LOAD_32dp32b64xESW_NSX_INSY_ILi2ELi4ELi3EEES11_NSP_INS5_IJS12_S1F_EEENS5_IJS1F_SB_EEEEEEENS4_39AutoVectorizingCopyWithAssumedAlignmentILi128EEENS4_14SM90_TMA_STOREES1W_S1Y_S1Y_EEEvvEEEEvNT_6ParamsE,"ax",@progbits
	.align	128
.text._ZN7cutlass13device_kernelINS_4gemm6kernel13GemmUniversalIN4cute5tupleIJiiiiEEENS1_10collective13CollectiveMmaINS1_35MainloopSm100TmaUmmaWarpSpecializedILi6ELi2ELi4ENS5_IJNS4_1CILi1EEESB_SB_EEEEENS5_IJNSA_ILi128EEESE_SE_EEEaNS5_IJlSB_lEEEaSG_NS4_8TiledMMAINS4_8MMA_AtomIJNS4_15SM100_MMA_S8_SSIaaiLi128ELi128ELNS4_4UMMA5MajorE0ELSL_0ELNSK_8SaturateE0EEEEEENS4_6LayoutISC_NS5_IJNSA_ILi0EEESQ_SQ_EEEEENS5_IJNS4_10UnderscoreEST_ST_EEEEENS4_13SM90_TMA_LOADENS4_14ComposedLayoutINS4_7SwizzleILi3ELi4ELi3EEENS4_18smem_ptr_flag_bitsILi8EEENSP_INS5_IJNSA_ILi8EEESE_EEENS5_IJSE_SB_EEEEEEEvNS4_8identityESW_S16_vS17_EENS_8epilogue10collective18CollectiveEpilogueINS19_23Sm100TmaWarpSpecializedILi2ELi2ELi64ELb0ELb0EEEJSF_NS5_IJNSP_ISE_SB_EENSP_INSA_ILi64EEESB_EEEEEaSG_aSG_NS19_6fusion15FusionCallbacksIS1D_NS1I_17LinearCombinationIaiaiLNS_15FloatRoundStyleE2EEESF_S1H_JEEENS4_5SM1004TMEM4LOAD26SM100_TMEM_LOAD_32dp32b64xESW_NSX_INSY_ILi2ELi4ELi3EEES11_NSP_INS5_IJS12_S1F_EEENS5_IJS1F_SB_EEEEEEENS4_39AutoVectorizingCopyWithAssumedAlignmentILi128EEENS4_14SM90_TMA_STOREES1W_S1Y_S1Y_EEEvvEEEEvNT_6ParamsE:
        .type           _ZN7cutlass13device_kernelINS_4gemm6kernel13GemmUniversalIN4cute5tupleIJiiiiEEENS1_10collective13CollectiveMmaINS1_35MainloopSm100TmaUmmaWarpSpecializedILi6ELi2ELi4ENS5_IJNS4_1CILi1EEESB_SB_EEEEENS5_IJNSA_ILi128EEESE_SE_EEEaNS5_IJlSB_lEEEaSG_NS4_8TiledMMAINS4_8MMA_AtomIJNS4_15SM100_MMA_S8_SSIaaiLi128ELi128ELNS4_4UMMA5MajorE0ELSL_0ELNSK_8SaturateE0EEEEEENS4_6LayoutISC_NS5_IJNSA_ILi0EEESQ_SQ_EEEEENS5_IJNS4_10UnderscoreEST_ST_EEEEENS4_13SM90_TMA_LOADENS4_14ComposedLayoutINS4_7SwizzleILi3ELi4ELi3EEENS4_18smem_ptr_flag_bitsILi8EEENSP_INS5_IJNSA_ILi8EEESE_EEENS5_IJSE_SB_EEEEEEEvNS4_8identityESW_S16_vS17_EENS_8epilogue10collective18CollectiveEpilogueINS19_23Sm100TmaWarpSpecializedILi2ELi2ELi64ELb0ELb0EEEJSF_NS5_IJNSP_ISE_SB_EENSP_INSA_ILi64EEESB_EEEEEaSG_aSG_NS19_6fusion15FusionCallbacksIS1D_NS1I_17LinearCombinationIaiaiLNS_15FloatRoundStyleE2EEESF_S1H_JEEENS4_5SM1004TMEM4LOAD26SM100_TMEM_LOAD_32dp32b64xESW_NSX_INSY_ILi2ELi4ELi3EEES11_NSP_INS5_IJS12_S1F_EEENS5_IJS1F_SB_EEEEEEENS4_39AutoVectorizingCopyWithAssumedAlignmentILi128EEENS4_14SM90_TMA_STOREES1W_S1Y_S1Y_EEEvvEEEEvNT_6ParamsE,@function
        .size           _ZN7cutlass13device_kernelINS_4gemm6kernel13GemmUniversalIN4cute5tupleIJiiiiEEENS1_10collective13CollectiveMmaINS1_35MainloopSm100TmaUmmaWarpSpecializedILi6ELi2ELi4ENS5_IJNS4_1CILi1EEESB_SB_EEEEENS5_IJNSA_ILi128EEESE_SE_EEEaNS5_IJlSB_lEEEaSG_NS4_8TiledMMAINS4_8MMA_AtomIJNS4_15SM100_MMA_S8_SSIaaiLi128ELi128ELNS4_4UMMA5MajorE0ELSL_0ELNSK_8SaturateE0EEEEEENS4_6LayoutISC_NS5_IJNSA_ILi0EEESQ_SQ_EEEEENS5_IJNS4_10UnderscoreEST_ST_EEEEENS4_13SM90_TMA_LOADENS4_14ComposedLayoutINS4_7SwizzleILi3ELi4ELi3EEENS4_18smem_ptr_flag_bitsILi8EEENSP_INS5_IJNSA_ILi8EEESE_EEENS5_IJSE_SB_EEEEEEEvNS4_8identityESW_S16_vS17_EENS_8epilogue10collective18CollectiveEpilogueINS19_23Sm100TmaWarpSpecializedILi2ELi2ELi64ELb0ELb0EEEJSF_NS5_IJNSP_ISE_SB_EENSP_INSA_ILi64EEESB_EEEEEaSG_aSG_NS19_6fusion15FusionCallbacksIS1D_NS1I_17LinearCombinationIaiaiLNS_15FloatRoundStyleE2EEESF_S1H_JEEENS4_5SM1004TMEM4LOAD26SM100_TMEM_LOAD_32dp32b64xESW_NSX_INSY_ILi2ELi4ELi3EEES11_NSP_INS5_IJS12_S1F_EEENS5_IJS1F_SB_EEEEEEENS4_39AutoVectorizingCopyWithAssumedAlignmentILi128EEENS4_14SM90_TMA_STOREES1W_S1Y_S1Y_EEEvvEEEEvNT_6ParamsE,(.L_x_148 - _ZN7cutlass13device_kernelINS_4gemm6kernel13GemmUniversalIN4cute5tupleIJiiiiEEENS1_10collective13CollectiveMmaINS1_35MainloopSm100TmaUmmaWarpSpecializedILi6ELi2ELi4ENS5_IJNS4_1CILi1EEESB_SB_EEEEENS5_IJNSA_ILi128EEESE_SE_EEEaNS5_IJlSB_lEEEaSG_NS4_8TiledMMAINS4_8MMA_AtomIJNS4_15SM100_MMA_S8_SSIaaiLi128ELi128ELNS4_4UMMA5MajorE0ELSL_0ELNSK_8SaturateE0EEEEEENS4_6LayoutISC_NS5_IJNSA_ILi0EEESQ_SQ_EEEEENS5_IJNS4_10UnderscoreEST_ST_EEEEENS4_13SM90_TMA_LOADENS4_14ComposedLayoutINS4_7SwizzleILi3ELi4ELi3EEENS4_18smem_ptr_flag_bitsILi8EEENSP_INS5_IJNSA_ILi8EEESE_EEENS5_IJSE_SB_EEEEEEEvNS4_8identityESW_S16_vS17_EENS_8epilogue10collective18CollectiveEpilogueINS19_23Sm100TmaWarpSpecializedILi2ELi2ELi64ELb0ELb0EEEJSF_NS5_IJNSP_ISE_SB_EENSP_INSA_ILi64EEESB_EEEEEaSG_aSG_NS19_6fusion15FusionCallbacksIS1D_NS1I_17LinearCombinationIaiaiLNS_15FloatRoundStyleE2EEESF_S1H_JEEENS4_5SM1004TMEM4LOAD26SM100_TMEM_LOAD_32dp32b64xESW_NSX_INSY_ILi2ELi4ELi3EEES11_NSP_INS5_IJS12_S1F_EEENS5_IJS1F_SB_EEEEEEENS4_39AutoVectorizingCopyWithAssumedAlignmentILi128EEENS4_14SM90_TMA_STOREES1W_S1Y_S1Y_EEEvvEEEEvNT_6ParamsE)
        .other          _ZN7cutlass13device_kernelINS_4gemm6kernel13GemmUniversalIN4cute5tupleIJiiiiEEENS1_10collective13CollectiveMmaINS1_35MainloopSm100TmaUmmaWarpSpecializedILi6ELi2ELi4ENS5_IJNS4_1CILi1EEESB_SB_EEEEENS5_IJNSA_ILi128EEESE_SE_EEEaNS5_IJlSB_lEEEaSG_NS4_8TiledMMAINS4_8MMA_AtomIJNS4_15SM100_MMA_S8_SSIaaiLi128ELi128ELNS4_4UMMA5MajorE0ELSL_0ELNSK_8SaturateE0EEEEEENS4_6LayoutISC_NS5_IJNSA_ILi0EEESQ_SQ_EEEEENS5_IJNS4_10UnderscoreEST_ST_EEEEENS4_13SM90_TMA_LOADENS4_14ComposedLayoutINS4_7SwizzleILi3ELi4ELi3EEENS4_18smem_ptr_flag_bitsILi8EEENSP_INS5_IJNSA_ILi8EEESE_EEENS5_IJSE_SB_EEEEEEEvNS4_8identityESW_S16_vS17_EENS_8epilogue10collective18CollectiveEpilogueINS19_23Sm100TmaWarpSpecializedILi2ELi2ELi64ELb0ELb0EEEJSF_NS5_IJNSP_ISE_SB_EENSP_INSA_ILi64EEESB_EEEEEaSG_aSG_NS19_6fusion15FusionCallbacksIS1D_NS1I_17LinearCombinationIaiaiLNS_15FloatRoundStyleE2EEESF_S1H_JEEENS4_5SM1004TMEM4LOAD26SM100_TMEM_LOAD_32dp32b64xESW_NSX_INSY_ILi2ELi4ELi3EEES11_NSP_INS5_IJS12_S1F_EEENS5_IJS1F_SB_EEEEEEENS4_39AutoVectorizingCopyWithAssumedAlignmentILi128EEENS4_14SM90_TMA_STOREES1W_S1Y_S1Y_EEEvvEEEEvNT_6ParamsE,@"STO_CUDA_ENTRY STV_DEFAULT"
_ZN7cutlass13device_kernelINS_4gemm6kernel13GemmUniversalIN4cute5tupleIJiiiiEEENS1_10collective13CollectiveMmaINS1_35MainloopSm100TmaUmmaWarpSpecializedILi6ELi2ELi4ENS5_IJNS4_1CILi1EEESB_SB_EEEEENS5_IJNSA_ILi128EEESE_SE_EEEaNS5_IJlSB_lEEEaSG_NS4_8TiledMMAINS4_8MMA_AtomIJNS4_15SM100_MMA_S8_SSIaaiLi128ELi128ELNS4_4UMMA5MajorE0ELSL_0ELNSK_8SaturateE0EEEEEENS4_6LayoutISC_NS5_IJNSA_ILi0EEESQ_SQ_EEEEENS5_IJNS4_10UnderscoreEST_ST_EEEEENS4_13SM90_TMA_LOADENS4_14ComposedLayoutINS4_7SwizzleILi3ELi4ELi3EEENS4_18smem_ptr_flag_bitsILi8EEENSP_INS5_IJNSA_ILi8EEESE_EEENS5_IJSE_SB_EEEEEEEvNS4_8identityESW_S16_vS17_EENS_8epilogue10collective18CollectiveEpilogueINS19_23Sm100TmaWarpSpecializedILi2ELi2ELi64ELb0ELb0EEEJSF_NS5_IJNSP_ISE_SB_EENSP_INSA_ILi64EEESB_EEEEEaSG_aSG_NS19_6fusion15FusionCallbacksIS1D_NS1I_17LinearCombinationIaiaiLNS_15FloatRoundStyleE2EEESF_S1H_JEEENS4_5SM1004TMEM4LOAD26SM100_TMEM_LOAD_32dp32b64xESW_NSX_INSY_ILi2ELi4ELi3EEES11_NSP_INS5_IJS12_S1F_EEENS5_IJS1F_SB_EEEEEEENS4_39AutoVectorizingCopyWithAssumedAlignmentILi128EEENS4_14SM90_TMA_STOREES1W_S1Y_S1Y_EEEvvEEEEvNT_6ParamsE:
[----:B------:R-:W1:Y:S01]  /*0000*/  LDC R1, c[0x0][0x37c] ;  /* 0x0000df00ff017b82 */ /* 0x000e620000000800 */
[----:B------:R-:W2:Y:S01]  /*0010*/  S2R R167, SR_TID.X ;  /* 0x0000000000a77919 */ /* 0x000ea20000002100 */
[----:B------:R-:W3:Y:S01]  /*0020*/  LDCU.64 UR4, c[0x0][0x890] ;  /* 0x00011200ff0477ac */ /* 0x000ee20008000a00 */
[----:B------:R-:W-:Y:S02]  /*0030*/  PRMT R151, RZ, 0x7610, R151 ;  /* 0x00007610ff977816 */ /* 0x000fe40000000097 */
[----:B------:R-:W-:Y:S01]  /*0040*/  ELECT P5, URZ, PT ;  /* 0x0000000000ff782f */ /* 0x000fe200038a0000 */
[----:B------:R-:W4:Y:S01]  /*0050*/  LDCU.64 UR46, c[0x0][0x358] ;  /* 0x00006b00ff2e77ac */ /* 0x000f220008000a00 */
[----:B---3--:R-:W-:-:S04]  /*0060*/  UISETP.NE.U32.AND UP0, UPT, UR4, URZ, UPT ;  /* 0x000000ff0400728c */ /* 0x008fc8000bf05070 */
[----:B------:R-:W-:Y:S01]  /*0070*/  UISETP.NE.AND.EX UP0, UPT, UR5, URZ, UPT, UP0 ;  /* 0x000000ff0500728c */ /* 0x000fe2000bf05300 */
[----:B--2---:R-:W-:-:S05]  /*0080*/  SHF.R.U32.HI R154, RZ, 0x5, R167 ;  /* 0x00000005ff9a7819 */ /* 0x004fca00000116a7 */
[----:B------:R-:W2:Y:S02]  /*0090*/  SHFL.IDX PT, R0, R154, RZ, 0x1f ;  /* 0x00001fff9a007589 */ /* 0x000ea400000e0000 */
[----:B--2---:R-:W-:Y:S01]  /*00a0*/  R2UR UR8, R0 ;  /* 0x00000000000872ca */ /* 0x004fe200000e0000 */
[----:B-1--4-:R-:W-:-:S14]  /*00b0*/  BRA.U UP0, `(.L_x_0) ;  /* 0x00000001002c7547 */ /* 0x012fdc000b800000 */
[----:B------:R-:W1:Y:S02]  /*00c0*/  LDCU.64 UR6, c[0x0][0x888] ;  /* 0x00011100ff0677ac */ /* 0x000e640008000a00 */
[----:B-1----:R-:W-:-:S04]  /*00d0*/  UISETP.NE.U32.AND UP0, UPT, UR6, URZ, UPT ;  /* 0x000000ff0600728c */ /* 0x002fc8000bf05070 */
[----:B------:R-:W-:-:S09]  /*00e0*/  UISETP.NE.AND.EX UP0, UPT, UR7, URZ, UPT, UP0 ;  /* 0x000000ff0700728c */ /* 0x000fd2000bf05300 */
[----:B------:R-:W-:Y:S05]  /*00f0*/  BRA.U !UP0, `(.L_x_1) ;  /* 0x0000000108107547 */ /* 0x000fea000b800000 */
[----:B------:R-:W1:Y:S02]  /*0100*/  LDC.64 R82, c[0x0][0x888] ;  /* 0x00022200ff527b82 */ /* 0x000e640000000a00 */
[----:B-1----:R1:W5:Y:S01]  /*0110*/  LDG.E R82, desc[UR46][R82.64] ;  /* 0x0000002e52527981 */ /* 0x002362000c1e1900 */
[----:B------:R-:W-:Y:S01]  /*0120*/  HFMA2 R151, -RZ, RZ, 0, 5.9604644775390625e-08 ;  /* 0x00000001ff977431 */ /* 0x000fe200000001ff */
[----:B------:R-:W-:Y:S05]  /*0130*/  BRA `(.L_x_0) ;  /* 0x00000000000c7947 */ /* 0x000fea0003800000 */
.L_x_1:
[----:B------:R-:W1:Y:S01]  /*0140*/  LDCU UR6, c[0x0][0x880] ;  /* 0x00011000ff0677ac */ /* 0x000e620008000800 */
[----:B------:R-:W-:Y:S01]  /*0150*/  HFMA2 R151, -RZ, RZ, 0, 5.9604644775390625e-08 ;  /* 0x00000001ff977431 */ /* 0x000fe200000001ff */
[----:B-1----:R-:W-:-:S07]  /*0160*/  MOV R82, UR6 ;  /* 0x0000000600527c02 */ /* 0x002fce0008000f00 */
.L_x_0:
[----:B------:R-:W2:Y:S02]  /*0170*/  LDCU.64 UR6, c[0x0][0x8b0] ;  /* 0x00011600ff0677ac */ /* 0x000ea40008000a00 */
[----:B--2---:R-:W-:-:S04]  /*0180*/  UISETP.NE.U32.AND UP0, UPT, UR6, URZ, UPT ;  /* 0x000000ff0600728c */ /* 0x004fc8000bf05070 */
[----:B------:R-:W-:-:S09]  /*0190*/  UISETP.NE.AND.EX UP0, UPT, UR7, URZ, UPT, UP0 ;  /* 0x000000ff0700728c */ /* 0x000fd2000bf05300 */
[----:B------:R-:W-:Y:S05]  /*01a0*/  BRA.U UP0, `(.L_x_2) ;  /* 0x0000000100247547 */ /* 0x000fea000b800000 */
[----:B------:R-:W2:Y:S02]  /*01b0*/  LDCU.64 UR6, c[0x0][0x8a8] ;  /* 0x00011500ff0677ac */ /* 0x000ea40008000a00 */
[----:B--2---:R-:W-:-:S04]  /*01c0*/  UISETP.NE.U32.AND UP0, UPT, UR6, URZ, UPT ;  /* 0x000000ff0600728c */ /* 0x004fc8000bf05070 */
[----:B------:R-:W-:-:S09]  /*01d0*/  UISETP.NE.AND.EX UP0, UPT, UR7, URZ, UPT, UP0 ;  /* 0x000000ff0700728c */ /* 0x000fd2000bf05300 */
[----:B------:R-:W-:Y:S05]  /*01e0*/  BRA.U !UP0, `(.L_x_3) ;  /* 0x00000001080c7547 */ /* 0x000fea000b800000 */
[----:B------:R-:W2:Y:S02]  /*01f0*/  LDC.64 R78, c[0x0][0x8a8] ;  /* 0x00022a00ff4e7b82 */ /* 0x000ea40000000a00 */
[----:B--2---:R2:W5:Y:S01]  /*0200*/  LDG.E R78, desc[UR46][R78.64] ;  /* 0x0000002e4e4e7981 */ /* 0x004562000c1e1900 */
[----:B------:R-:W-:Y:S05]  /*0210*/  BRA `(.L_x_2) ;  /* 0x0000000000087947 */ /* 0x000fea0003800000 */
.L_x_3:
[----:B------:R-:W2:Y:S02]  /*0220*/  LDCU UR6, c[0x0][0x8a0] ;  /* 0x00011400ff0677ac */ /* 0x000ea40008000800 */
[----:B--2---:R-:W-:Y:S02]  /*0230*/  MOV R78, UR6 ;  /* 0x00000006004e7c02 */ /* 0x004fe40008000f00 */
.L_x_2:
[----:B------:R-:W-:Y:S01]  /*0240*/  IMAD.U32 R0, RZ, RZ, UR8 ;  /* 0x00000008ff007e24 */ /* 0x000fe2000f8e00ff */
[----:B------:R-:W-:Y:S04]  /*0250*/  BSSY.RECONVERGENT B0, `(.L_x_4) ;  /* 0x000000c000007945 */ /* 0x000fe80003800200 */
[C---:B------:R-:W-:Y:S02]  /*0260*/  ISETP.NE.OR P1, PT, R0.reuse, 0x1, !P5 ;  /* 0x000000010000780c */ /* 0x040fe40006f25670 */
[----:B------:R-:W-:-:S11]  /*0270*/  ISETP.NE.OR P0, PT, R0, 0x3, !P5 ;  /* 0x000000030000780c */ /* 0x000fd60006f05670 */
[----:B------:R-:W-:Y:S05]  /*0280*/  @P1 BRA `(.L_x_5) ;  /* 0x0000000000201947 */ /* 0x000fea0003800000 */
[----:B------:R-:W3:Y:S02]  /*0290*/  LDCU.64 UR6, c[0x0][0x348] ;  /* 0x00006900ff0677ac */ /* 0x000ee40008000a00 */
[----:B---3--:R-:W-:Y:S02]  /*02a0*/  UIADD3 UR10, UP1, UPT, UR6, 0x80, URZ ;  /* 0x00000080060a7890 */ /* 0x008fe4000ff3e0ff */
[----:B------:R-:W-:Y:S02]  /*02b0*/  UIADD3 UR6, UP0, UPT, UR6, 0x180, URZ ;  /* 0x0000018006067890 */ /* 0x000fe4000ff1e0ff */
[----:B------:R-:W-:Y:S02]  /*02c0*/  UIADD3.X UR11, UPT, UPT, URZ, UR7, URZ, UP1, !UPT ;  /* 0x00000007ff0b7290 */ /* 0x000fe40008ffe4ff */
[----:B------:R-:W-:-:S07]  /*02d0*/  UIADD3.X UR7, UPT, UPT, URZ, UR7, URZ, UP0, !UPT ;  /* 0x00000007ff077290 */ /* 0x000fce00087fe4ff */
[----:B------:R3:W-:Y:S02]  /*02e0*/  UTMACCTL.PF [UR10] ;  /* 0x000000000a0079b9 */ /* 0x0007e40008040000 */
[----:B------:R3:W-:Y:S02]  /*02f0*/  UTMACCTL.PF [UR6] ;  /* 0x00000000060079b9 */ /* 0x0007e40008040000 */
[----:B---3--:R-:W-:Y:S01]  /*0300*/  NOP ;  /* 0x0000000000007918 */ /* 0x008fe20000000000 */
.L_x_5:
[----:B------:R-:W-:Y:S05]  /*0310*/  BSYNC.RECONVERGENT B0 ;  /* 0x0000000000007941 */ /* 0x000fea0003800200 */
.L_x_4:
[----:B------:R-:W-:Y:S04]  /*0320*/  BSSY.RECONVERGENT B0, `(.L_x_6) ;  /* 0x000000a000007945 */ /* 0x000fe80003800200 */
        /* <DEDUP_REMOVED lines=9> */
.L_x_7:
[----:B------:R-:W-:Y:S05]  /*03c0*/  BSYNC.RECONVERGENT B0 ;  /* 0x0000000000007941 */ /* 0x000fea0003800200 */
.L_x_6:
[----:B------:R-:W3:Y:S01]  /*03d0*/  LDCU.64 UR6, c[0x0][0x888] ;  /* 0x00011100ff0677ac */ /* 0x000ee20008000a00 */
[----:B------:R-:W-:Y:S02]  /*03e0*/  UISETP.EQ.U32.AND UP1, UPT, UR4, URZ, UPT ;  /* 0x000000ff0400728c */ /* 0x000fe4000bf22070 */
[----:B------:R-:W-:Y:S02]  /*03f0*/  UPLOP3.LUT UP2, UPT, UPT, UPT, UPT, 0x80, 0x8 ;  /* 0x000000000008789c */ /* 0x000fe40003f4f070 */
[----:B---3--:R-:W-:-:S04]  /*0400*/  UISETP.NE.U32.AND UP0, UPT, UR6, URZ, UPT ;  /* 0x000000ff0600728c */ /* 0x008fc8000bf05070 */
[----:B------:R-:W-:-:S04]  /*0410*/  UISETP.NE.AND.EX UP0, UPT, UR7, URZ, UPT, UP0 ;  /* 0x000000ff0700728c */ /* 0x000fc8000bf05300 */
[----:B------:R-:W-:-:S04]  /*0420*/  UISETP.EQ.OR.EX UP3, UPT, UR5, URZ, !UP0, UP1 ;  /* 0x000000ff0500728c */ /* 0x000fc8000c762710 */
[----:B------:R-:W-:-:S05]  /*0430*/  UP2UR UR50, UPR, URZ, 0x8 ;  /* 0x00000008ff327883 */ /* 0x000fca0008000000 */
[----:B------:R-:W-:Y:S07]  /*0440*/  BRA.U !UP3, `(.L_x_8) ;  /* 0x000000010b207547 */ /* 0x000fee000b800000 */
[----:B-----5:R-:W-:Y:S01]  /*0450*/  R2UR UR6, R82 ;  /* 0x00000000520672ca */ /* 0x020fe200000e0000 */
[----:B------:R-:W-:Y:S02]  /*0460*/  UISETP.NE.U32.AND UP2, UPT, UR4, URZ, UPT ;  /* 0x000000ff0400728c */ /* 0x000fe4000bf45070 */
[----:B------:R-:W-:Y:S02]  /*0470*/  USEL UR4, URZ, 0xffffffff, UP0 ;  /* 0xffffffffff047887 */ /* 0x000fe40008000000 */
[----:B------:R-:W-:-:S08]  /*0480*/  UISETP.NE.AND.EX UP2, UPT, UR5, URZ, UPT, UP2 ;  /* 0x000000ff0500728c */ /* 0x000fd0000bf45320 */
[----:B------:R-:W-:-:S04]  /*0490*/  UISETP.NE.AND UP1, UPT, UR6, URZ, UPT ;  /* 0x000000ff0600728c */ /* 0x000fc8000bf25270 */
[----:B------:R-:W-:-:S04]  /*04a0*/  @!UP2 USEL UR4, URZ, 0xffffffff, UP1 ;  /* 0xffffffffff04a887 */ /* 0x000fc80008800000 */
[----:B------:R-:W-:-:S04]  /*04b0*/  ULOP3.LUT UR4, UR4, 0x1, URZ, 0xc0, !UPT ;  /* 0x0000000104047892 */ /* 0x000fc8000f8ec0ff */
[----:B------:R-:W-:-:S11]  /*04c0*/  UISETP.NE.U32.AND UP2, UPT, UR4, 0x1, UPT ;  /* 0x000000010400788c */ /* 0x000fd6000bf45070 */
.L_x_8:
[----:B------:R-:W3:Y:S01]  /*04d0*/  SHFL.IDX PT, R2, R154, RZ, 0x1f ;  /* 0x00001fff9a027589 */ /* 0x000ee200000e0000 */
[----:B------:R-:W-:-:S04]  /*04e0*/  UISETP.NE.AND UP1, UPT, UR8, 0x2, UPT ;  /* 0x000000020800788c */ /* 0x000fc8000bf25270 */
[----:B------:R-:W-:Y:S01]  /*04f0*/  USEL UR6, URZ, 0x1, UP1 ;  /* 0x00000001ff067887 */ /* 0x000fe20008800000 */
[----:B---3--:R-:W-:-:S13]  /*0500*/  ISETP.NE.AND P0, PT, R2, RZ, PT ;  /* 0x000000ff0200720c */ /* 0x008fda0003f05270 */
[----:B------:R-:W-:Y:S05]  /*0510*/  @P0 BRA `(.L_x_9) ;  /* 0x0000000000580947 */ /* 0x000fea0003800000 */
[----:B------:R-:W3:Y:S01]  /*0520*/  S2UR UR5, SR_CgaCtaId ;  /* 0x00000000000579c3 */ /* 0x000ee20000008800 */
[----:B------:R-:W-:Y:S01]  /*0530*/  UMOV UR7, 0x400 ;  /* 0x0000040000077882 */ /* 0x000fe20000000000 */
[----:B------:R-:W-:Y:S01]  /*0540*/  UMOV UR4, 0x1 ;  /* 0x0000000100047882 */ /* 0x000fe20000000000 */
[----:B------:R-:W-:Y:S01]  /*0550*/  ELECT P0, URZ, PT ;  /* 0x0000000000ff782f */ /* 0x000fe20003800000 */
[----:B------:R-:W-:-:S04]  /*0560*/  UIADD3 UR10, UPT, UPT, -UR4, 0x100000, URZ ;  /* 0x00100000040a7890 */ /* 0x000fc8000fffe1ff */
[----:B------:R-:W-:Y:S02]  /*0570*/  USHF.L.U32 UR11, UR10, 0xb, URZ ;  /* 0x0000000b0a0b7899 */ /* 0x000fe400080006ff */
[----:B------:R-:W-:Y:S02]  /*0580*/  USHF.L.U32 UR10, UR10, 0x1, URZ ;  /* 0x000000010a0a7899 */ /* 0x000fe400080006ff */
[----:B---3--:R-:W-:Y:S01]  /*0590*/  ULEA UR5, UR5, UR7, 0x18 ;  /* 0x0000000705057291 */ /* 0x008fe2000f8ec0ff */
[----:B------:R-:W3:Y:S11]  /*05a0*/  FENCE.VIEW.ASYNC.S ;  /* 0x00000000000073c6 */ /* 0x000ef60000000000 */
[----:B---3--:R3:W4:Y:S01]  /*05b0*/  SYNCS.EXCH.64 URZ, [UR5], UR10 ;  /* 0x0000000a05ff75b2 */ /* 0x0087220008000100 */
[----:B------:R3:W1:Y:S01]  /*05c0*/  SYNCS.EXCH.64 URZ, [UR5+0x30], UR10 ;  /* 0x0000300a05ff75b2 */ /* 0x0006620008000100 */
        /* <DEDUP_REMOVED lines=10> */
[----:B------:R-:W-:Y:S01]  /*0670*/  NOP ;  /* 0x0000000000007918 */ /* 0x000fe20000000000 */
.L_x_9:
[----:B------:R-:W2:Y:S01]  /*0680*/  SHFL.IDX PT, R2, R154, RZ, 0x1f ;  /* 0x00001fff9a027589 */ /* 0x000ea200000e0000 */
[----:B------:R-:W-:Y:S01]  /*0690*/  NOP ;  /* 0x0000000000007918 */ /* 0x000fe20000000000 */
[----:B--2---:R-:W-:-:S13]  /*06a0*/  ISETP.NE.AND P0, PT, R2, 0x1, PT ;  /* 0x000000010200780c */ /* 0x004fda0003f05270 */
[----:B------:R-:W-:Y:S05]  /*06b0*/  @P0 BRA `(.L_x_10) ;  /* 0x0000000000480947 */ /* 0x000fea0003800000 */
[----:B------:R-:W2:Y:S01]  /*06c0*/  S2UR UR7, SR_CgaCtaId ;  /* 0x00000000000779c3 */ /* 0x000ea20000008800 */
[----:B------:R-:W-:Y:S01]  /*06d0*/  UMOV UR9, 0x400 ;  /* 0x0000040000097882 */ /* 0x000fe20000000000 */
[----:B---3--:R-:W-:Y:S01]  /*06e0*/  UMOV UR5, 0x20 ;  /* 0x0000002000057882 */ /* 0x008fe20000000000 */
[----:B------:R-:W-:Y:S01]  /*06f0*/  UMOV UR4, 0x80 ;  /* 0x0000008000047882 */ /* 0x000fe20000000000 */
[----:B------:R-:W-:-:S04]  /*0700*/  UIADD3 UR10, UPT, UPT, -UR5, 0x100000, URZ ;  /* 0x00100000050a7890 */ /* 0x000fc8000fffe1ff */
[----:B------:R-:W-:Y:S02]  /*0710*/  USHF.L.U32 UR11, UR10, 0xb, URZ ;  /* 0x0000000b0a0b7899 */ /* 0x000fe400080006ff */
[----:B------:R-:W-:Y:S02]  /*0720*/  USHF.L.U32 UR10, UR10, 0x1, URZ ;  /* 0x000000010a0a7899 */ /* 0x000fe400080006ff */
[----:B------:R-:W-:-:S04]  /*0730*/  UIADD3 UR4, UPT, UPT, -UR4, 0x100000, URZ ;  /* 0x0010000004047890 */ /* 0x000fc8000fffe1ff */
[----:B------:R-:W-:Y:S02]  /*0740*/  USHF.L.U32 UR5, UR4, 0xb, URZ ;  /* 0x0000000b04057899 */ /* 0x000fe400080006ff */
[----:B------:R-:W-:Y:S01]  /*0750*/  USHF.L.U32 UR4, UR4, 0x1, URZ ;  /* 0x0000000104047899 */ /* 0x000fe200080006ff */
[----:B------:R-:W-:Y:S01]  /*0760*/  ELECT P0, URZ, PT ;  /* 0x0000000000ff782f */ /* 0x000fe20003800000 */
[----:B--2---:R-:W-:Y:S01]  /*0770*/  ULEA UR7, UR7, UR9, 0x18 ;  /* 0x0000000907077291 */ /* 0x004fe2000f8ec0ff */
[----:B------:R-:W2:Y:S11]  /*0780*/  FENCE.VIEW.ASYNC.S ;  /* 0x00000000000073c6 */ /* 0x000eb60000000000 */
[----:B--2---:R2:W3:Y:S01]  /*0790*/  SYNCS.EXCH.64 URZ, [UR7+0x60], UR10 ;  /* 0x0000600a07ff75b2 */ /* 0x0044e20008000100 */
[----:B------:R2:W1:Y:S01]  /*07a0*/  SYNCS.EXCH.64 URZ, [UR7+0x70], UR4 ;  /* 0x0000700407ff75b2 */ /* 0x0004620008000100 */
[----:B------:R2:W1:Y:S01]  /*07b0*/  SYNCS.EXCH.64 URZ, [UR7+0x68], UR10 ;  /* 0x0000680a07ff75b2 */ /* 0x0004620008000100 */
[----:B------:R2:W1:Y:S01]  /*07c0*/  SYNCS.EXCH.64 URZ, [UR7+0x78], UR4 ;  /* 0x0000780407ff75b2 */ /* 0x0004620008000100 */
[----:B------:R-:W-:Y:S01]  /*07d0*/  NOP ;  /* 0x0000000000007918 */ /* 0x000fe20000000000 */
.L_x_10:
[----:B------:R-:W4:Y:S01]  /*07e0*/  SHFL.IDX PT, R2, R154, RZ, 0x1f ;  /* 0x00001fff9a027589 */ /* 0x000f2200000e0000 */
[----:B------:R-:W-:Y:S01]  /*07f0*/  NOP ;  /* 0x0000000000007918 */ /* 0x000fe20000000000 */
[----:B----4-:R-:W-:-:S13]  /*0800*/  ISETP.NE.AND P0, PT, R2, 0x3, PT ;  /* 0x000000030200780c */ /* 0x010fda0003f05270 */
[----:B------:R-:W-:Y:S05]  /*0810*/  @P0 BRA `(.L_x_11) ;  /* 0x0000000000300947 */ /* 0x000fea0003800000 */
[----:B--23--:R-:W2:Y:S01]  /*0820*/  S2UR UR5, SR_CgaCtaId ;  /* 0x00000000000579c3 */ /* 0x00cea20000008800 */
[----:B------:R-:W-:Y:S01]  /*0830*/  UMOV UR7, 0x400 ;  /* 0x0000040000077882 */ /* 0x000fe20000000000 */
[----:B------:R-:W-:Y:S01]  /*0840*/  UMOV UR4, 0x20 ;  /* 0x0000002000047882 */ /* 0x000fe20000000000 */
[----:B------:R-:W-:Y:S01]  /*0850*/  ELECT P0, URZ, PT ;  /* 0x0000000000ff782f */ /* 0x000fe20003800000 */
[----:B------:R-:W-:-:S04]  /*0860*/  UIADD3 UR10, UPT, UPT, -UR4, 0x100000, URZ ;  /* 0x00100000040a7890 */ /* 0x000fc8000fffe1ff */
[----:B------:R-:W-:Y:S02]  /*0870*/  USHF.L.U32 UR11, UR10, 0xb, URZ ;  /* 0x0000000b0a0b7899 */ /* 0x000fe400080006ff */
[----:B------:R-:W-:Y:S02]  /*0880*/  USHF.L.U32 UR10, UR10, 0x1, URZ ;  /* 0x000000010a0a7899 */ /* 0x000fe400080006ff */
[----:B--2---:R-:W-:Y:S01]  /*0890*/  ULEA UR5, UR5, UR7, 0x18 ;  /* 0x0000000705057291 */ /* 0x004fe2000f8ec0ff */
[----:B------:R-:W2:Y:S11]  /*08a0*/  FENCE.VIEW.ASYNC.S ;  /* 0x00000000000073c6 */ /* 0x000eb60000000000 */
[----:B--2---:R4:W2:Y:S01]  /*08b0*/  SYNCS.EXCH.64 URZ, [UR5+0x80], UR10 ;  /* 0x0000800a05ff75b2 */ /* 0x0048a20008000100 */
[----:B------:R4:W3:Y:S02]  /*08c0*/  SYNCS.EXCH.64 URZ, [UR5+0x88], UR10 ;  /* 0x0000880a05ff75b2 */ /* 0x0008e40008000100 */
[----:B----4-:R-:W-:Y:S01]  /*08d0*/  NOP ;  /* 0x0000000000007918 */ /* 0x010fe20000000000 */
.L_x_11:
[----:B------:R-:W4:Y:S01]  /*08e0*/  SHFL.IDX PT, R2, R154, RZ, 0x1f ;  /* 0x00001fff9a027589 */ /* 0x000f2200000e0000 */
[----:B------:R-:W-:Y:S01]  /*08f0*/  NOP ;  /* 0x0000000000007918 */ /* 0x000fe20000000000 */
[----:B----4-:R-:W-:-:S13]  /*0900*/  ISETP.NE.AND P0, PT, R2, 0x4, PT ;  /* 0x000000040200780c */ /* 0x010fda0003f05270 */
[----:B------:R-:W-:Y:S05]  /*0910*/  @P0 BRA `(.L_x_12) ;  /* 0x00000000004c0947 */ /* 0x000fea0003800000 */
[----:B--23--:R-:W2:Y:S01]  /*0920*/  S2UR UR5, SR_CgaCtaId ;  /* 0x00000000000579c3 */ /* 0x00cea20000008800 */
[----:B------:R-:W-:Y:S01]  /*0930*/  UMOV UR9, 0x100 ;  /* 0x0000010000097882 */ /* 0x000fe20000000000 */
[----:B------:R-:W-:Y:S01]  /*0940*/  UMOV UR7, 0x400 ;  /* 0x0000040000077882 */ /* 0x000fe20000000000 */
[----:B------:R-:W-:Y:S01]  /*0950*/  USEL UR9, UR9, 0xe0, UP2 ;  /* 0x000000e009097887 */ /* 0x000fe20009000000 */
[----:B------:R-:W-:Y:S01]  /*0960*/  UMOV UR4, 0x1 ;  /* 0x0000000100047882 */ /* 0x000fe20000000000 */
[----:B------:R-:W-:Y:S01]  /*0970*/  ELECT P0, URZ, PT ;  /* 0x0000000000ff782f */ /* 0x000fe20003800000 */
[----:B------:R-:W-:-:S04]  /*0980*/  UIADD3 UR10, UPT, UPT, -UR4, 0x100000, URZ ;  /* 0x00100000040a7890 */ /* 0x000fc8000fffe1ff */
[----:B------:R-:W-:Y:S02]  /*0990*/  USHF.L.U32 UR11, UR10, 0xb, URZ ;  /* 0x0000000b0a0b7899 */ /* 0x000fe400080006ff */
[----:B------:R-:W-:Y:S02]  /*09a0*/  USHF.L.U32 UR10, UR10, 0x1, URZ ;  /* 0x000000010a0a7899 */ /* 0x000fe400080006ff */
[----:B------:R-:W-:-:S04]  /*09b0*/  UIADD3 UR12, UPT, UPT, -UR9, 0x100000, URZ ;  /* 0x00100000090c7890 */ /* 0x000fc8000fffe1ff */
[----:B------:R-:W-:Y:S02]  /*09c0*/  USHF.L.U32 UR13, UR12, 0xb, URZ ;  /* 0x0000000b0c0d7899 */ /* 0x000fe400080006ff */
[----:B------:R-:W-:Y:S02]  /*09d0*/  USHF.L.U32 UR12, UR12, 0x1, URZ ;  /* 0x000000010c0c7899 */ /* 0x000fe400080006ff */
[----:B--2---:R-:W-:Y:S01]  /*09e0*/  ULEA UR5, UR5, UR7, 0x18 ;  /* 0x0000000705057291 */ /* 0x004fe2000f8ec0ff */
[----:B------:R-:W2:Y:S11]  /*09f0*/  FENCE.VIEW.ASYNC.S ;  /* 0x00000000000073c6 */ /* 0x000eb60000000000 */
[----:B--2---:R4:W2:Y:S01]  /*0a00*/  SYNCS.EXCH.64 URZ, [UR5+0x90], UR10 ;  /* 0x0000900a05ff75b2 */ /* 0x0048a20008000100 */
[----:B------:R4:W3:Y:S01]  /*0a10*/  SYNCS.EXCH.64 URZ, [UR5+0xa0], UR12 ;  /* 0x0000a00c05ff75b2 */ /* 0x0008e20008000100 */
[----:B------:R4:W1:Y:S01]  /*0a20*/  SYNCS.EXCH.64 URZ, [UR5+0x98], UR10 ;  /* 0x0000980a05ff75b2 */ /* 0x0008620008000100 */
[----:B------:R4:W1:Y:S02]  /*0a30*/  SYNCS.EXCH.64 URZ, [UR5+0xa8], UR12 ;  /* 0x0000a80c05ff75b2 */ /* 0x0008640008000100 */
[----:B----4-:R-:W-:Y:S01]  /*0a40*/  NOP ;  /* 0x0000000000007918 */ /* 0x010fe20000000000 */
.L_x_12:
[----:B------:R-:W4:Y:S01]  /*0a50*/  SHFL.IDX PT, R2, R154, RZ, 0x1f ;  /* 0x00001fff9a027589 */ /* 0x000f2200000e0000 */
[----:B------:R-:W-:Y:S01]  /*0a60*/  NOP ;  /* 0x0000000000007918 */ /* 0x000fe20000000000 */
[----:B----4-:R-:W-:-:S13]  /*0a70*/  ISETP.NE.AND P0, PT, R2, 0x5, PT ;  /* 0x000000050200780c */ /* 0x010fda0003f05270 */
[----:B------:R-:W-:Y:S05]  /*0a80*/  @P0 BRA `(.L_x_13) ;  /* 0x0000000000580947 */ /* 0x000fea0003800000 */
[----:B--2---:R-:W2:Y:S01]  /*0a90*/  S2UR UR7, SR_CgaCtaId ;  /* 0x00000000000779c3 */ /* 0x004ea20000008800 */
        /* <DEDUP_REMOVED lines=12> */
[----:B--2---:R4:W2:Y:S01]  /*0b60*/  SYNCS.EXCH.64 URZ, [UR7+0xb0], UR10 ;  /* 0x0000b00a07ff75b2 */ /* 0x0048a20008000100 */
[----:B------:R4:W3:Y:S01]  /*0b70*/  SYNCS.EXCH.64 URZ, [UR7+0xd0], UR4 ;  /* 0x0000d00407ff75b2 */ /* 0x0008e20008000100 */
[----:B------:R4:W1:Y:S01]  /*0b80*/  SYNCS.EXCH.64 URZ, [UR7+0xb8], UR10 ;  /* 0x0000b80a07ff75b2 */ /* 0x0008620008000100 */
[----:B------:R4:W1:Y:S01]  /*0b90*/  SYNCS.EXCH.64 URZ, [UR7+0xd8], UR4 ;  /* 0x0000d80407ff75b2 */ /* 0x0008620008000100 */
[----:B------:R4:W1:Y:S01]  /*0ba0*/  SYNCS.EXCH.64 URZ, [UR7+0xc0], UR10 ;  /* 0x0000c00a07ff75b2 */ /* 0x0008620008000100 */
[----:B------:R4:W1:Y:S01]  /*0bb0*/  SYNCS.EXCH.64 URZ, [UR7+0xe0], UR4 ;  /* 0x0000e00407ff75b2 */ /* 0x0008620008000100 */
[----:B------:R4:W1:Y:S01]  /*0bc0*/  SYNCS.EXCH.64 URZ, [UR7+0xc8], UR10 ;  /* 0x0000c80a07ff75b2 */ /* 0x0008620008000100 */
[----:B------:R4:W1:Y:S02]  /*0bd0*/  SYNCS.EXCH.64 URZ, [UR7+0xe8], UR4 ;  /* 0x0000e80407ff75b2 */ /* 0x0008640008000100 */
[----:B----4-:R-:W-:Y:S01]  /*0be0*/  NOP ;  /* 0x0000000000007918 */ /* 0x010fe20000000000 */
.L_x_13:
        /* <DEDUP_REMOVED lines=18> */
.L_x_14:
[----:B--23--:R-:W2:Y:S01]  /*0d10*/  S2UR UR5, SR_CTAID.X ;  /* 0x00000000000579c3 */ /* 0x00cea20000002500 */
[----:B------:R-:W-:-:S05]  /*0d20*/  CS2R.32 R152, SR_CgaSize ;  /* 0x0000000000987805 */ /* 0x000fca0000008a00 */
[----:B------:R-:W-:-:S05]  /*0d30*/  IMAD R152, R152, -0xa0, RZ ;  /* 0xffffff6098987824 */ /* 0x000fca00078e02ff */
[----:B------:R-:W-:-:S14]  /*0d40*/  R2UR UR9, R152 ;  /* 0x00000000980972ca */ /* 0x000fdc00000e0000 */
[----:B------:R-:W3:Y:S01]  /*0d50*/  LDCU UR9, c[0x0][UR9+0x2b0] ;  /* 0x00005600090977ac */ /* 0x000ee20008000800 */
[----:B------:R-:W-:Y:S01]  /*0d60*/  NOP ;  /* 0x0000000000007918 */ /* 0x000fe20000000000 */
[----:B------:R-:W-:-:S05]  /*0d70*/  CS2R.32 R152, SR_CgaSize ;  /* 0x0000000000987805 */ /* 0x000fca0000008a00 */
[----:B------:R-:W-:-:S05]  /*0d80*/  IMAD R152, R152, -0xa0, RZ ;  /* 0xffffff6098987824 */ /* 0x000fca00078e02ff */
[----:B------:R-:W-:-:S14]  /*0d90*/  R2UR UR7, R152 ;  /* 0x00000000980772ca */ /* 0x000fdc00000e0000 */
[----:B------:R-:W4:Y:S01]  /*0da0*/  LDCU UR7, c[0x0][UR7+0x2b4] ;  /* 0x00005680070777ac */ /* 0x000f220008000800 */
[----:B------:R-:W1:Y:S08]  /*0db0*/  S2UR UR4, SR_CTAID.Y ;  /* 0x00000000000479c3 */ /* 0x000e700000002600 */
[----:B------:R-:W4:Y:S01]  /*0dc0*/  LDC R9, c[0x0][0xb24] ;  /* 0x0002c900ff097b82 */ /* 0x000f220000000800 */
[----:B--2---:R-:W-:-:S02]  /*0dd0*/  I2FP.F32.U32 R4, UR5 ;  /* 0x0000000500047c45 */ /* 0x004fc40008201000 */
[----:B------:R-:W-:-:S05]  /*0de0*/  CS2R.32 R5, SR_CgaSize ;  /* 0x0000000000057805 */ /* 0x000fca0000008a00 */
[----:B------:R-:W-:-:S06]  /*0df0*/  IMAD R5, R5, -0xa0, RZ ;  /* 0xffffff6005057824 */ /* 0x000fcc00078e02ff */
[----:B------:R-:W2:Y:S01]  /*0e00*/  LDC R5, c[0x0][R5+0x2a0] ;  /* 0x0000a80005057b82 */ /* 0x000ea20000000800 */
[----:B------:R-:W-:Y:S01]  /*0e10*/  MOV R21, UR5 ;  /* 0x0000000500157c02 */ /* 0x000fe20008000f00 */
[----:B---3--:R-:W-:Y:S01]  /*0e20*/  FMUL R4, R4, UR9 ;  /* 0x0000000904047c20 */ /* 0x008fe20008400000 */
[----:B-1----:R-:W-:Y:S02]  /*0e30*/  I2FP.F32.U32 R2, UR4 ;  /* 0x0000000400027c45 */ /* 0x002fe40008201000 */
[----:B------:R-:W-:-:S05]  /*0e40*/  CS2R.32 R3, SR_CgaSize ;  /* 0x0000000000037805 */ /* 0x000fca0000008a00 */
[----:B------:R-:W-:-:S06]  /*0e50*/  IMAD R3, R3, -0xa0, RZ ;  /* 0xffffff6003037824 */ /* 0x000fcc00078e02ff */
[----:B------:R-:W1:Y:S01]  /*0e60*/  LDC R3, c[0x0][R3+0x2a4] ;  /* 0x0000a90003037b82 */ /* 0x000e620000000800 */
[----:B------:R-:W3:Y:S01]  /*0e70*/  F2I.U32.TRUNC.NTZ R152, R4 ;  /* 0x0000000400987305 */ /* 0x000ee2000020f000 */
[----:B------:R-:W-:Y:S01]  /*0e80*/  MOV R20, UR4 ;  /* 0x0000000400147c02 */ /* 0x000fe20008000f00 */
[----:B----4-:R-:W-:-:S05]  /*0e90*/  FMUL R2, R2, UR7 ;  /* 0x0000000702027c20 */ /* 0x010fca0008400000 */
[----:B------:R-:W-:Y:S01]  /*0ea0*/  BAR.SYNC.DEFER_BLOCKING 0x0 ;  /* 0x0000000000007b1d */ /* 0x000fe20000010000 */
[----:B------:R-:W-:-:S05]  /*0eb0*/  ISETP.GE.AND P0, PT, R9, 0x1, PT ;  /* 0x000000010900780c */ /* 0x000fca0003f06270 */
[----:B------:R-:W4:Y:S02]  /*0ec0*/  F2I.U32.TRUNC.NTZ R150, R2 ;  /* 0x0000000200967305 */ /* 0x000f24000020f000 */
[----:B------:R-:W1:Y:S01]  /*0ed0*/  S2UR UR36, SR_CTAID.Z ;  /* 0x00000000002479c3 */ /* 0x000e620000002700 */
[----:B---3--:R-:W-:-:S05]  /*0ee0*/  IADD3 R152, PT, PT, -R152, RZ, RZ ;  /* 0x000000ff98987210 */ /* 0x008fca0007ffe1ff */
[----:B--2---:R-:W-:Y:S01]  /*0ef0*/  IMAD R152, R5, R152, UR5 ;  /* 0x0000000505987e24 */ /* 0x004fe2000f8e0298 */
[----:B----4-:R-:W-:-:S05]  /*0f00*/  IADD3 R150, PT, PT, -R150, RZ, RZ ;  /* 0x000000ff96967210 */ /* 0x010fca0007ffe1ff */
[----:B-1----:R-:W-:Y:S01]  /*0f10*/  IMAD R150, R3, R150, UR4 ;  /* 0x0000000403967e24 */ /* 0x002fe2000f8e0296 */
[----:B------:R-:W-:Y:S06]  /*0f20*/  @!P0 BRA `(.L_x_15) ;  /* 0x0000000000b88947 */ /* 0x000fec0003800000 */
[----:B------:R-:W1:Y:S01]  /*0f30*/  LDC.64 R4, c[0x0][0xb18] ;  /* 0x0002c600ff047b82 */ /* 0x000e620000000a00 */
[----:B------:R-:W-:-:S07]  /*0f40*/  ISETP.NE.AND P0, PT, R9, 0x1, PT ;  /* 0x000000010900780c */ /* 0x000fce0003f05270 */
[----:B------:R-:W2:Y:S08]  /*0f50*/  LDC R10, c[0x0][0xb0c] ;  /* 0x0002c300ff0a7b82 */ /* 0x000eb00000000800 */
[----:B------:R-:W3:Y:S08]  /*0f60*/  LDC R11, c[0x0][0x370] ;  /* 0x0000dc00ff0b7b82 */ /* 0x000ef00000000800 */
[----:B------:R-:W4:Y:S01]  /*0f70*/  LDC R12, c[0x0][0x374] ;  /* 0x0000dd00ff0c7b82 */ /* 0x000f220000000800 */
[----:B-1----:R-:W-:-:S07]  /*0f80*/  ISETP.NE.AND P1, PT, R4, 0x1, PT ;  /* 0x000000010400780c */ /* 0x002fce0003f25270 */
[----:B------:R-:W3:Y:S01]  /*0f90*/  LDC.64 R6, c[0x0][0xb10] ;  /* 0x0002c400ff067b82 */ /* 0x000ee20000000a00 */
[----:B--2---:R-:W-:-:S07]  /*0fa0*/  ISETP.NE.AND P2, PT, R10, 0x1, PT ;  /* 0x000000010a00780c */ /* 0x004fce0003f45270 */
[----:B------:R-:W1:Y:S08]  /*0fb0*/  LDC R8, c[0x0][0xb20] ;  /* 0x0002c800ff087b82 */ /* 0x000e700000000800 */
[----:B------:R-:W2:Y:S01]  /*0fc0*/  LDC.64 R2, c[0x0][0xb28] ;  /* 0x0002ca00ff027b82 */ /* 0x000ea20000000a00 */
[----:B----4-:R-:W-:-:S04]  /*0fd0*/  IMAD.HI.U32 R13, R12, R5, RZ ;  /* 0x000000050c0d7227 */ /* 0x010fc800078e00ff */
[----:B------:R-:W-:-:S04]  /*0fe0*/  IMAD.HI.U32 R5, R20, R5, RZ ;  /* 0x0000000514057227 */ /* 0x000fc800078e00ff */
[----:B---3--:R-:W-:-:S04]  /*0ff0*/  IMAD.HI.U32 R14, R11, R6, RZ ;  /* 0x000000060b0e7227 */ /* 0x008fc800078e00ff */
[C---:B------:R-:W-:Y:S01]  /*1000*/  IMAD.HI.U32 R16, R21.reuse, R6, RZ ;  /* 0x0000000615107227 */ /* 0x040fe200078e00ff */
[-C--:B------:R-:W-:Y:S02]  /*1010*/  @P2 SHF.R.U32.HI R11, RZ, R7.reuse, R14 ;  /* 0x00000007ff0b2219 */ /* 0x080fe4000001160e */
[-C--:B-1----:R-:W-:Y:S02]  /*1020*/  @P1 SHF.R.U32.HI R12, RZ, R8.reuse, R13 ;  /* 0x00000008ff0c1219 */ /* 0x082fe4000001160d */
[----:B------:R-:W-:Y:S02]  /*1030*/  SHF.R.U32.HI R5, RZ, R8, R5 ;  /* 0x00000008ff057219 */ /* 0x000fe40000011605 */
[----:B------:R-:W-:Y:S02]  /*1040*/  SHF.R.U32.HI R16, RZ, R7, R16 ;  /* 0x00000007ff107219 */ /* 0x000fe40000011610 */
[----:B------:R-:W-:Y:S01]  /*1050*/  SEL R5, R20, R5, !P1 ;  /* 0x0000000514057207 */ /* 0x000fe20004800000 */
[----:B--2---:R-:W-:Y:S01]  /*1060*/  IMAD.HI.U32 R14, R12, R2, RZ ;  /* 0x000000020c0e7227 */ /* 0x004fe200078e00ff */
[----:B------:R-:W-:-:S02]  /*1070*/  SEL R7, R21, R16, !P2 ;  /* 0x0000001015077207 */ /* 0x000fc40005000000 */
[----:B------:R-:W-:Y:S01]  /*1080*/  IADD3 R13, PT, PT, -R5, RZ, RZ ;  /* 0x000000ff050d7210 */ /* 0x000fe20007ffe1ff */
[----:B------:R-:W-:Y:S01]  /*1090*/  IMAD.HI.U32 R6, R11, R2, RZ ;  /* 0x000000020b067227 */ /* 0x000fe200078e00ff */
[----:B------:R-:W-:-:S03]  /*10a0*/  @P0 SHF.R.U32.HI R12, RZ, R3, R14 ;  /* 0x00000003ff0c0219 */ /* 0x000fc6000001160e */
[----:B------:R-:W-:Y:S01]  /*10b0*/  IMAD R13, R4, R13, R20 ;  /* 0x0000000d040d7224 */ /* 0x000fe200078e0214 */
[----:B------:R-:W-:Y:S01]  /*10c0*/  @P0 SHF.R.U32.HI R11, RZ, R3, R6 ;  /* 0x00000003ff0b0219 */ /* 0x000fe20000011606 */
[----:B------:R-:W-:-:S04]  /*10d0*/  IMAD R12, R12, R9, RZ ;  /* 0x000000090c0c7224 */ /* 0x000fc800078e02ff */
[----:B------:R-:W-:Y:S01]  /*10e0*/  IMAD R6, R11, R9, RZ ;  /* 0x000000090b067224 */ /* 0x000fe200078e02ff */
[----:B------:R-:W-:-:S04]  /*10f0*/  ISETP.GE.AND P1, PT, R5, R12, PT ;  /* 0x0000000c0500720c */ /* 0x000fc80003f26270 */
[----:B------:R-:W-:Y:S01]  /*1100*/  ISETP.GE.OR P1, PT, R7, R6, P1 ;  /* 0x000000060700720c */ /* 0x000fe20000f26670 */
[----:B------:R-:W-:-:S05]  /*1110*/  IMAD.HI.U32 R6, R5, R2, RZ ;  /* 0x0000000205067227 */ /* 0x000fca00078e00ff */
[----:B------:R-:W-:-:S04]  /*1120*/  SHF.R.U32.HI R6, RZ, R3, R6 ;  /* 0x00000003ff067219 */ /* 0x000fc80000011606 */
[----:B------:R-:W-:-:S03]  /*1130*/  SEL R6, R5, R6, !P0 ;  /* 0x0000000605067207 */ /* 0x000fc60004000000 */
[----:B------:R-:W-:Y:S01]  /*1140*/  @!P1 IMAD.HI.U32 R8, R7, R2, RZ ;  /* 0x0000000207089227 */ /* 0x000fe200078e00ff */
[----:B------:R-:W-:-:S04]  /*1150*/  IADD3 R2, PT, PT, -R6, RZ, RZ ;  /* 0x000000ff06027210 */ /* 0x000fc80007ffe1ff */
[----:B------:R-:W-:Y:S01]  /*1160*/  @!P1 SHF.R.U32.HI R8, RZ, R3, R8 ;  /* 0x00000003ff089219 */ /* 0x000fe20000011608 */
[----:B------:R-:W-:-:S03]  /*1170*/  IMAD R2, R9, R2, R5 ;  /* 0x0000000209027224 */ /* 0x000fc600078e0205 */
[----:B------:R-:W-:-:S05]  /*1180*/  @!P1 SEL R3, R7, R8, !P0 ;  /* 0x0000000807039207 */ /* 0x000fca0004000000 */
[--C-:B------:R-:W-:Y:S02]  /*1190*/  @!P1 IMAD.IADD R6, R6, 0x1, -R3.reuse ;  /* 0x0000000106069824 */ /* 0x100fe400078e0a03 */
[----:B------:R-:W-:Y:S01]  /*11a0*/  @!P1 IMAD R3, R2, R11, R3 ;  /* 0x0000000b02039224 */ /* 0x000fe200078e0203 */
[----:B------:R-:W-:Y:S01]  /*11b0*/  IADD3 R2, PT, PT, -R7, RZ, RZ ;  /* 0x000000ff07027210 */ /* 0x000fe20007ffe1ff */
[----:B------:R-:W-:Y:S02]  /*11c0*/  @!P1 IMAD R5, R6, R9, R7 ;  /* 0x0000000906059224 */ /* 0x000fe400078e0207 */
[----:B------:R-:W-:Y:S02]  /*11d0*/  @!P1 IMAD.MOV.U32 R7, RZ, RZ, R3 ;  /* 0x000000ffff079224 */ /* 0x000fe400078e0003 */
[----:B------:R-:W-:Y:S02]  /*11e0*/  IMAD R2, R10, R2, R21 ;  /* 0x000000020a027224 */ /* 0x000fe400078e0215 */
[----:B------:R-:W-:-:S02]  /*11f0*/  IMAD R20, R5, R4, R13 ;  /* 0x0000000405147224 */ /* 0x000fc400078e020d */
[----:B------:R-:W-:Y:S02]  /*1200*/  IMAD R21, R7, R10, R2 ;  /* 0x0000000a07157224 */ /* 0x000fe400078e0202 */
.L_x_15:
[----:B------:R-:W1:Y:S01]  /*1210*/  LDCU UR4, c[0x0][0xb30] ;  /* 0x00016600ff0477ac */ /* 0x000e620008000800 */
[----:B------:R-:W2:Y:S08]  /*1220*/  S2UR UR37, SR_CgaCtaId ;  /* 0x00000000002579c3 */ /* 0x000eb00000008800 */
[----:B------:R-:W3:Y:S01]  /*1230*/  LDC R72, c[0x0][0xb24] ;  /* 0x0002c900ff487b82 */ /* 0x000ee20000000800 */
[----:B-1----:R-:W-:-:S09]  /*1240*/  UISETP.NE.AND UP1, UPT, UR4, 0x1, UPT ;  /* 0x000000010400788c */ /* 0x002fd2000bf25270 */
[----:B--2---:R-:W-:Y:S05]  /*1250*/  BRA.U UP1, `(.L_x_16) ;  /* 0x0000000101407547 */ /* 0x004fea000b800000 */
[----:B------:R-:W1:Y:S08]  /*1260*/  LDC.64 R4, c[0x0][0xb10] ;  /* 0x0002c400ff047b82 */ /* 0x000e700000000a00 */
[----:B------:R-:W2:Y:S08]  /*1270*/  LDC.64 R2, c[0x0][0xb18] ;  /* 0x0002c600ff027b82 */ /* 0x000eb00000000a00 */
[----:B------:R-:W4:Y:S08]  /*1280*/  LDC R6, c[0x0][0xb20] ;  /* 0x0002c800ff067b82 */ /* 0x000f300000000800 */
[----:B------:R-:W3:Y:S01]  /*1290*/  LDC R8, c[0x0][0xb0c] ;  /* 0x0002c300ff087b82 */ /* 0x000ee20000000800 */
[----:B-1----:R-:W-:-:S05]  /*12a0*/  IMAD.HI.U32 R4, R21, R4, RZ ;  /* 0x0000000415047227 */ /* 0x002fca00078e00ff */
[----:B------:R-:W-:Y:S01]  /*12b0*/  SHF.R.U32.HI R4, RZ, R5, R4 ;  /* 0x00000005ff047219 */ /* 0x000fe20000011604 */
[----:B--2---:R-:W-:Y:S01]  /*12c0*/  IMAD.HI.U32 R3, R20, R3, RZ ;  /* 0x0000000314037227 */ /* 0x004fe200078e00ff */
[----:B------:R-:W-:-:S04]  /*12d0*/  ISETP.NE.AND P0, PT, R2, 0x1, PT ;  /* 0x000000010200780c */ /* 0x000fc80003f05270 */
[----:B----4-:R-:W-:-:S04]  /*12e0*/  SHF.R.U32.HI R3, RZ, R6, R3 ;  /* 0x00000006ff037219 */ /* 0x010fc80000011603 */
[----:B------:R-:W-:Y:S02]  /*12f0*/  SEL R3, R20, R3, !P0 ;  /* 0x0000000314037207 */ /* 0x000fe40004000000 */
[----:B---3--:R-:W-:-:S04]  /*1300*/  ISETP.NE.AND P1, PT, R8, 0x1, PT ;  /* 0x000000010800780c */ /* 0x008fc80003f25270 */
[----:B------:R-:W-:-:S05]  /*1310*/  SEL R4, R21, R4, !P1 ;  /* 0x0000000415047207 */ /* 0x000fca0004800000 */
[----:B------:R-:W-:Y:S02]  /*1320*/  IMAD.IADD R5, R3, 0x1, -R4 ;  /* 0x0000000103057824 */ /* 0x000fe400078e0a04 */
[----:B------:R-:W-:Y:S02]  /*1330*/  IMAD.IADD R3, R4, 0x1, -R3 ;  /* 0x0000000104037824 */ /* 0x000fe400078e0a03 */
[----:B------:R-:W-:Y:S02]  /*1340*/  IMAD R21, R5, R8, R21 ;  /* 0x0000000805157224 */ /* 0x000fe400078e0215 */
[----:B------:R-:W-:-:S07]  /*1350*/  IMAD R20, R3, R2, R20 ;  /* 0x0000000203147224 */ /* 0x000fce00078e0214 */
.L_x_16:
[----:B------:R-:W-:Y:S01]  /*1360*/  BAR.SYNC.DEFER_BLOCKING 0x0 ;  /* 0x0000000000007b1d */ /* 0x000fe20000010000 */
[----:B------:R-:W-:Y:S01]  /*1370*/  UISETP.NE.AND UP1, UPT, UR8, 0x2, UPT ;  /* 0x000000020800788c */ /* 0x000fe2000bf25270 */
[----:B------:R-:W-:Y:S02]  /*1380*/  ISETP.NE.OR P5, PT, R0, 0x2, !P5 ;  /* 0x000000020000780c */ /* 0x000fe40006fa5670 */
[----:B------:R-:W-:-:S06]  /*1390*/  LOP3.LUT R2, R167, 0x1f, RZ, 0xc0, !PT ;  /* 0x0000001fa7027812 */ /* 0x000fcc00078ec0ff */
[----:B------:R-:W-:Y:S05]  /*13a0*/  BRA.U UP1, `(.L_x_17) ;  /* 0x0000001101a07547 */ /* 0x000fea000b800000 */
[----:B------:R-:W1:Y:S01]  /*13b0*/  LDCU UR13, c[0x0][0x38c] ;  /* 0x00007180ff0d77ac */ /* 0x000e620008000800 */
[----:B------:R-:W2:Y:S01]  /*13c0*/  LDC R9, c[0x0][0x370] ;  /* 0x0000dc00ff097b82 */ /* 0x000ea20000000800 */
[----:B------:R-:W-:Y:S01]  /*13d0*/  PLOP3.LUT P1, PT, PT, PT, UP2, 0x80, 0x8 ;  /* 0x000000000008781c */ /* 0x000fe20003f2f028 */
[----:B------:R-:W-:Y:S01]  /*13e0*/  HFMA2 R12, -RZ, RZ, 0, 0 ;  /* 0x00000000ff0c7431 */ /* 0x000fe200000001ff */
[----:B------:R-:W-:Y:S01]  /*13f0*/  ISETP.EQ.OR P4, PT, R2, RZ, P5 ;  /* 0x000000ff0200720c */ /* 0x000fe20002f82670 */
[----:B------:R-:W-:Y:S01]  /*1400*/  IMAD.MOV.U32 R15, RZ, RZ, 0x1 ;  /* 0x00000001ff0f7424 */ /* 0x000fe200078e00ff */
[----:B------:R-:W-:Y:S01]  /*1410*/  PLOP3.LUT P1, PT, P1, PT, PT, 0x8, 0x80 ;  /* 0x000000000080781c */ /* 0x000fe20000f2e170 */
[----:B------:R-:W-:Y:S01]  /*1420*/  IMAD.MOV.U32 R14, RZ, RZ, RZ ;  /* 0x000000ffff0e7224 */ /* 0x000fe200078e00ff */
[----:B------:R-:W-:Y:S01]  /*1430*/  MOV R8, 0x1 ;  /* 0x0000000100087802 */ /* 0x000fe20000000f00 */
[----:B------:R-:W4:Y:S01]  /*1440*/  LDC R0, c[0x0][0x374] ;  /* 0x0000dd00ff007b82 */ /* 0x000f220000000800 */
[----:B------:R-:W-:Y:S01]  /*1450*/  IMAD.MOV.U32 R10, RZ, RZ, RZ ;  /* 0x000000ffff0a7224 */ /* 0x000fe200078e00ff */
[----:B------:R-:W2:Y:S01]  /*1460*/  LDCU.64 UR22, c[0x0][0x348] ;  /* 0x00006900ff1677ac */ /* 0x000ea20008000a00 */
[----:B------:R-:W-:Y:S01]  /*1470*/  UMOV UR6, URZ ;  /* 0x000000ff00067c82 */ /* 0x000fe20008000000 */
[----:B-1----:R-:W-:-:S04]  /*1480*/  UIADD3 UR5, UPT, UPT, UR13, 0x7f, URZ ;  /* 0x0000007f0d057890 */ /* 0x002fc8000fffe0ff */
[----:B------:R-:W-:-:S04]  /*1490*/  USHF.R.S32.HI UR4, URZ, 0x1f, UR5 ;  /* 0x0000001fff047899 */ /* 0x000fc80008011405 */
[----:B------:R-:W-:-:S04]  /*14a0*/  ULEA.HI UR4, UR4, UR5, URZ, 0x7 ;  /* 0x0000000504047291 */ /* 0x000fc8000f8f38ff */
[----:B------:R-:W-:Y:S02]  /*14b0*/  USHF.R.S32.HI UR15, URZ, 0x7, UR4 ;  /* 0x00000007ff0f7899 */ /* 0x000fe40008011404 */
[----:B------:R-:W-:Y:S02]  /*14c0*/  UIADD3 UR4, UPT, UPT, UR13, -0x1, URZ ;  /* 0xffffffff0d047890 */ /* 0x000fe4000fffe0ff */
[----:B------:R-:W-:Y:S02]  /*14d0*/  UISETP.LT.U32.AND UP0, UPT, UR15, 0x6, UPT ;  /* 0x000000060f00788c */ /* 0x000fe4000bf01070 */
[----:B------:R-:W-:Y:S02]  /*14e0*/  UISETP.GE.U32.AND UP1, UPT, UR4, -0xff, UPT ;  /* 0xffffff010400788c */ /* 0x000fe4000bf26070 */
[----:B------:R-:W-:Y:S02]  /*14f0*/  USEL UR14, UR15, 0x6, UP0 ;  /* 0x000000060f0e7887 */ /* 0x000fe40008000000 */
[----:B------:R-:W-:-:S02]  /*1500*/  UIADD3 UR13, UPT, UPT, UR13, 0xfe, URZ ;  /* 0x000000fe0d0d7890 */ /* 0x000fc4000fffe0ff */
[----:B------:R-:W-:Y:S02]  /*1510*/  UIADD3 UR5, UPT, UPT, UR14, -0x1, URZ ;  /* 0xffffffff0e057890 */ /* 0x000fe4000fffe0ff */
[----:B------:R-:W-:-:S03]  /*1520*/  UIADD3 UR7, UPT, UPT, UR15, -UR14, URZ ;  /* 0x8000000e0f077290 */ /* 0x000fc6000fffe0ff */
[----:B------:R-:W-:-:S04]  /*1530*/  @UP1 UIADD3 UR5, UPT, UPT, UR14, URZ, URZ ;  /* 0x000000ff0e051290 */ /* 0x000fc8000fffe0ff */
[----:B--2---:R-:W-:-:S12]  /*1540*/  UIADD3 UR5, UPT, UPT, UR5, 0x1, URZ ;  /* 0x0000000105057890 */ /* 0x004fd8000fffe0ff */
.L_x_35:
[----:B------:R-:W-:Y:S01]  /*1550*/  UISETP.NE.AND UP0, UPT, UR37, URZ, UPT ;  /* 0x000000ff2500728c */ /* 0x000fe2000bf05270 */
[----:B------:R-:W1:Y:S08]  /*1560*/  S2UR UR37, SR_CgaCtaId ;  /* 0x00000000002579c3 */ /* 0x000e700000008800 */
[----:B------:R-:W-:Y:S05]  /*1570*/  BRA.U UP0, `(.L_x_18) ;  /* 0x0000000100347547 */ /* 0x000fea000b800000 */
[----:B------:R-:W2:Y:S01]  /*1580*/  S2R R2, SR_CgaCtaId ;  /* 0x0000000000027919 */ /* 0x000ea20000008800 */
[----:B------:R-:W-:-:S04]  /*1590*/  MOV R3, 0x400 ;  /* 0x0000040000037802 */ /* 0x000fc80000000f00 */
[----:B--2---:R-:W-:Y:S02]  /*15a0*/  LEA R3, R2, R3, 0x18 ;  /* 0x0000000302037211 */ /* 0x004fe400078ec0ff */
[----:B------:R-:W-:-:S03]  /*15b0*/  SHF.L.U32 R2, R8, 0x1f, RZ ;  /* 0x0000001f08027819 */ /* 0x000fc600000006ff */
[----:B------:R-:W-:-:S04]  /*15c0*/  IMAD R3, R10, 0x8, R3 ;  /* 0x000000080a037824 */ /* 0x000fc800078e0203 */
[----:B------:R-:W2:Y:S02]  /*15d0*/  SYNCS.PHASECHK.TRANS64.TRYWAIT P0, [R3+URZ+0x100], R2 ;  /* 0x00010002030075a7 */ /* 0x000ea400080011ff */
[----:B--2---:R-:W-:Y:S05]  /*15e0*/  @!P0 BRA `(.L_x_19) ;  /* 0x0000006c00988947 */ /* 0x004fea0003800000 */
.L_x_107:
[----:B------:R-:W-:Y:S01]  /*15f0*/  VIADD R10, R10, 0x1 ;  /* 0x000000010a0a7836 */ /* 0x000fe20000000000 */
[----:B------:R2:W-:Y:S04]  /*1600*/  SYNCS.ARRIVE.TRANS64.A1T0 RZ, [R3+URZ+0xf0], RZ ;  /* 0x0000f0ff03ff79a7 */ /* 0x0005e800081000ff */
[----:B------:R-:W-:-:S04]  /*1610*/  ISETP.NE.AND P0, PT, R10, 0x2, PT ;  /* 0x000000020a00780c */ /* 0x000fc80003f05270 */
[----:B------:R-:W-:Y:S02]  /*1620*/  SEL R10, R10, RZ, P0 ;  /* 0x000000ff0a0a7207 */ /* 0x000fe40000000000 */
[----:B--2---:R-:W-:-:S04]  /*1630*/  SEL R3, RZ, 0x1, P0 ;  /* 0x00000001ff037807 */ /* 0x004fc80000000000 */
[----:B------:R-:W-:-:S07]  /*1640*/  LOP3.LUT R8, R8, R3, RZ, 0x3c, !PT ;  /* 0x0000000308087212 */ /* 0x000fce00078e3cff */
.L_x_18:
[----:B------:R-:W-:Y:S01]  /*1650*/  UMOV UR4, 0x400 ;  /* 0x0000040000047882 */ /* 0x000fe20000000000 */
[----:B------:R-:W-:Y:S01]  /*1660*/  SHF.L.U32 R2, R15, 0x1f, RZ ;  /* 0x0000001f0f027819 */ /* 0x000fe200000006ff */
[----:B-1----:R-:W-:Y:S01]  /*1670*/  ULEA UR4, UR37, UR4, 0x18 ;  /* 0x0000000425047291 */ /* 0x002fe2000f8ec0ff */
[----:B------:R-:W-:Y:S01]  /*1680*/  R2UR UR35, R21 ;  /* 0x00000000152372ca */ /* 0x000fe200000e0000 */
[----:B------:R-:W-:Y:S01]  /*1690*/  UISETP.GE.U32.AND UP0, UPT, UR13, 0xff, UPT ;  /* 0x000000ff0d00788c */ /* 0x000fe2000bf06070 */
[----:B------:R-:W-:Y:S01]  /*16a0*/  R2UR UR11, R20 ;  /* 0x00000000140b72ca */ /* 0x000fe200000e0000 */
[----:B------:R-:W-:Y:S01]  /*16b0*/  ULEA UR8, UR6, UR4, 0x3 ;  /* 0x0000000406087291 */ /* 0x000fe2000f8e18ff */
[----:B------:R-:W-:-:S08]  /*16c0*/  UMOV UR24, URZ ;  /* 0x000000ff00187c82 */ /* 0x000fd00008000000 */
[----:B------:R1:W2:Y:S01]  /*16d0*/  SYNCS.PHASECHK.TRANS64.TRYWAIT P0, [UR8+0x30], R2 ;  /* 0x00003002ff0075a7 */ /* 0x0002a20008001108 */
[----:B------:R-:W-:Y:S02]  /*16e0*/  USHF.L.U32 UR35, UR35, 0x7, URZ ;  /* 0x0000000723237899 */ /* 0x000fe400080006ff */
[----:B------:R-:W-:Y:S01]  /*16f0*/  USHF.L.U32 UR11, UR11, 0x7, URZ ;  /* 0x000000070b0b7899 */ /* 0x000fe200080006ff */
[----:B------:R-:W-:Y:S11]  /*1700*/  BRA.U !UP0, `(.L_x_20) ;  /* 0x0000000108a47547 */ /* 0x000ff6000b800000 */
[----:B------:R-:W-:Y:S01]  /*1710*/  UMOV UR16, URZ ;  /* 0x000000ff00107c82 */ /* 0x000fe20008000000 */
[----:B------:R-:W-:-:S05]  /*1720*/  UMOV UR17, UR6 ;  /* 0x0000000600117c82 */ /* 0x000fca0008000000 */
.L_x_25:
[----:B-1----:R-:W-:Y:S01]  /*1730*/  ULEA UR33, UR17, UR4, 0x3 ;  /* 0x0000000411217291 */ /* 0x002fe2000f8e18ff */
[----:B--2---:R-:W-:Y:S01]  /*1740*/  @!P5 MOV R3, 0x8000 ;  /* 0x000080000003d802 */ /* 0x004fe20000000f00 */
[----:B--2---:R-:W-:Y:S10]  /*1750*/  @P0 BRA `(.L_x_21) ;  /* 0x00000000000c0947 */ /* 0x004ff40003800000 */
[----:B------:R-:W-:-:S04]  /*1760*/  SHF.L.U32 R5, R15, 0x1f, RZ ;  /* 0x0000001f0f057819 */ /* 0x000fc800000006ff */
[----:B------:R-:W2:Y:S02]  /*1770*/  SYNCS.PHASECHK.TRANS64.TRYWAIT P0, [UR33+0x30], R5 ;  /* 0x00003005ff0075a7 */ /* 0x000ea40008001121 */
[----:B--2---:R-:W-:Y:S05]  /*1780*/  @!P0 BRA `(.L_x_22) ;  /* 0x0000006c00448947 */ /* 0x004fea0003800000 */
.L_x_21:
[----:B------:R2:W-:Y:S01]  /*1790*/  @!P5 SYNCS.ARRIVE.TRANS64 RZ, [UR33], R3 ;  /* 0x00000003ffffd9a7 */ /* 0x0005e20008000021 */
[----:B------:R-:W-:Y:S04]  /*17a0*/  BSSY.RECONVERGENT B0, `(.L_x_23) ;  /* 0x0000003000007945 */ /* 0x000fe80003800200 */
[----:B------:R-:W-:Y:S05]  /*17b0*/  @P4 BRA `(.L_x_24) ;  /* 0x0000000000044947 */ /* 0x000fea0003800000 */
[----:B------:R-:W-:Y:S05]  /*17c0*/  BPT.TRAP 0x1 ;  /* 0x000000040000795c */ /* 0x000fea0000300000 */
.L_x_24:
[----:B------:R-:W-:Y:S05]  /*17d0*/  BSYNC.RECONVERGENT B0 ;  /* 0x0000000000007941 */ /* 0x000fea0003800200 */
.L_x_23:
[----:B------:R-:W-:Y:S02]  /*17e0*/  UIADD3 UR6, UPT, UPT, UR17, 0x1, URZ ;  /* 0x0000000111067890 */ /* 0x000fe4000fffe0ff */
[----:B------:R-:W-:Y:S02]  /*17f0*/  UIADD3 UR26, UP1, UPT, UR22, 0x80, URZ ;  /* 0x00000080161a7890 */ /* 0x000fe4000ff3e0ff */
[----:B------:R-:W-:Y:S02]  /*1800*/  UISETP.NE.AND UP0, UPT, UR6, 0x6, UPT ;  /* 0x000000060600788c */ /* 0x000fe4000bf05270 */
[----:B------:R-:W-:Y:S02]  /*1810*/  USHF.L.U32 UR34, UR16, 0x7, URZ ;  /* 0x0000000710227899 */ /* 0x000fe400080006ff */
[----:B------:R-:W-:Y:S02]  /*1820*/  USEL UR9, URZ, 0x1, UP0 ;  /* 0x00000001ff097887 */ /* 0x000fe40008000000 */
[----:B------:R-:W-:-:S02]  /*1830*/  USEL UR6, UR6, URZ, UP0 ;  /* 0x000000ff06067287 */ /* 0x000fc40008000000 */
[----:B------:R-:W-:Y:S02]  /*1840*/  UIADD3 UR20, UP0, UPT, UR22, 0x180, URZ ;  /* 0x0000018016147890 */ /* 0x000fe4000ff1e0ff */
[----:B------:R-:W-:Y:S01]  /*1850*/  ULEA UR8, UR6, UR4, 0x3 ;  /* 0x0000000406087291 */ /* 0x000fe2000f8e18ff */
[----:B------:R-:W-:Y:S01]  /*1860*/  LOP3.LUT R15, R15, UR9, RZ, 0x3c, !PT ;  /* 0x000000090f0f7c12 */ /* 0x000fe2000f8e3cff */
[----:B------:R-:W-:Y:S02]  /*1870*/  UIADD3.X UR27, UPT, UPT, URZ, UR23, URZ, UP1, !UPT ;  /* 0x00000017ff1b7290 */ /* 0x000fe40008ffe4ff */
[----:B------:R-:W-:Y:S01]  /*1880*/  UIADD3.X UR21, UPT, UPT, URZ, UR23, URZ, UP0, !UPT ;  /* 0x00000017ff157290 */ /* 0x000fe200087fe4ff */
[----:B-1----:R-:W-:Y:S01]  /*1890*/  SHF.L.U32 R2, R15, 0x1f, RZ ;  /* 0x0000001f0f027819 */ /* 0x002fe200000006ff */
[----:B------:R-:W-:Y:S01]  /*18a0*/  UMOV UR18, 0x0 ;  /* 0x0000000000127882 */ /* 0x000fe20000000000 */
[----:B------:R-:W-:Y:S01]  /*18b0*/  UMOV UR19, 0x10000000 ;  /* 0x1000000000137882 */ /* 0x000fe20000000000 */
[----:B------:R-:W-:Y:S01]  /*18c0*/  UMOV UR12, UR36 ;  /* 0x00000024000c7c82 */ /* 0x000fe20008000000 */
[----:B------:R1:W1:Y:S01]  /*18d0*/  SYNCS.PHASECHK.TRANS64.TRYWAIT P0, [UR8+0x30], R2 ;  /* 0x00003002ff0075a7 */ /* 0x0002620008001108 */
[----:B------:R-:W-:Y:S01]  /*18e0*/  ULEA UR8, UR17, UR4, 0xe ;  /* 0x0000000411087291 */ /* 0x000fe2000f8e70ff */
[----:B------:R-:W-:Y:S01]  /*18f0*/  UMOV UR9, UR33 ;  /* 0x0000002100097c82 */ /* 0x000fe20008000000 */
[----:B------:R-:W-:-:S02]  /*1900*/  UMOV UR10, UR34 ;  /* 0x00000022000a7c82 */ /* 0x000fc40008000000 */
[----:B------:R-:W-:Y:S02]  /*1910*/  UIADD3 UR32, UPT, UPT, UR8, 0x8400, URZ ;  /* 0x0000840008207890 */ /* 0x000fe4000fffe0ff */
[----:B------:R-:W-:Y:S02]  /*1920*/  UIADD3 UR8, UPT, UPT, UR8, 0x20400, URZ ;  /* 0x0002040008087890 */ /* 0x000fe4000fffe0ff */
[----:B------:R-:W-:Y:S01]  /*1930*/  UIADD3 UR16, UPT, UPT, UR16, 0x1, URZ ;  /* 0x0000000110107890 */ /* 0x000fe2000fffe0ff */
[----:B------:R-:W-:Y:S01]  /*1940*/  UMOV UR24, UR5 ;  /* 0x0000000500187c82 */ /* 0x000fe20008000000 */
[----:B------:R-:W-:Y:S02]  /*1950*/  UMOV UR17, UR6 ;  /* 0x0000000600117c82 */ /* 0x000fe40008000000 */
[----:B------:R-:W-:Y:S01]  /*1960*/  UISETP.NE.AND UP0, UPT, UR16, UR5, UPT ;  /* 0x000000051000728c */ /* 0x000fe2000bf05270 */
[----:B------:R1:W-:Y:S02]  /*1970*/  UTMALDG.3D [UR32], [UR26], desc[UR18] ;  /* 0x000012201a0075b4 */ /* 0x0003e40008011000 */
[----:B------:R1:W-:Y:S06]  /*1980*/  UTMALDG.3D [UR8], [UR20], desc[UR18] ;  /* 0x00001208140075b4 */ /* 0x0003ec0008011000 */
[----:B------:R-:W-:Y:S05]  /*1990*/  BRA.U UP0, `(.L_x_25) ;  /* 0xfffffffd00647547 */ /* 0x000fea000b83ffff */
.L_x_20:
[----:B-1----:R-:W-:Y:S01]  /*19a0*/  ULEA UR8, UR6, UR4, 0x3 ;  /* 0x0000000406087291 */ /* 0x002fe2000f8e18ff */
[----:B------:R-:W-:Y:S01]  /*19b0*/  SHF.L.U32 R2, R15, 0x1f, RZ ;  /* 0x0000001f0f027819 */ /* 0x000fe200000006ff */
[----:B------:R-:W-:Y:S01]  /*19c0*/  @!P1 SYNCS.ARRIVE.TRANS64.A1T0 RZ, [UR4+0x88], RZ ;  /* 0x000088ffffff99a7 */ /* 0x000fe20008100004 */
[----:B------:R-:W-:-:S06]  /*19d0*/  UISETP.GT.AND UP0, UPT, UR15, UR14, UPT ;  /* 0x0000000e0f00728c */ /* 0x000fcc000bf04270 */
[----:B--2---:R1:W2:Y:S03]  /*19e0*/  SYNCS.PHASECHK.TRANS64.TRYWAIT P0, [UR8+0x30], R2 ;  /* 0x00003002ff0075a7 */ /* 0x0042a60008001108 */
[----:B------:R-:W-:Y:S05]  /*19f0*/  BRA.U !UP0, `(.L_x_26) ;  /* 0x0000000108a87547 */ /* 0x000fea000b800000 */
[----:B------:R-:W-:Y:S01]  /*1a00*/  UIADD3 UR21, UPT, UPT, UR7, UR24, URZ ;  /* 0x0000001807157290 */ /* 0x000fe2000fffe0ff */
[----:B------:R-:W-:-:S11]  /*1a10*/  UMOV UR25, UR6 ;  /* 0x0000000600197c82 */ /* 0x000fd60008000000 */
.L_x_31:
[----:B-1----:R-:W-:Y:S01]  /*1a20*/  ULEA UR17, UR25, UR4, 0x3 ;  /* 0x0000000419117291 */ /* 0x002fe2000f8e18ff */
[----:B--2---:R-:W-:Y:S01]  /*1a30*/  @!P5 MOV R3, 0x8000 ;  /* 0x000080000003d802 */ /* 0x004fe20000000f00 */
[----:B--2---:R-:W-:Y:S10]  /*1a40*/  @P0 BRA `(.L_x_27) ;  /* 0x00000000000c0947 */ /* 0x004ff40003800000 */
[----:B------:R-:W-:-:S04]  /*1a50*/  SHF.L.U32 R5, R15, 0x1f, RZ ;  /* 0x0000001f0f057819 */ /* 0x000fc800000006ff */
[----:B------:R-:W2:Y:S02]  /*1a60*/  SYNCS.PHASECHK.TRANS64.TRYWAIT P0, [UR17+0x30], R5 ;  /* 0x00003005ff0075a7 */ /* 0x000ea40008001111 */
[----:B--2---:R-:W-:Y:S05]  /*1a70*/  @!P0 BRA `(.L_x_28) ;  /* 0x0000006800a08947 */ /* 0x004fea0003800000 */
.L_x_27:
[----:B------:R2:W-:Y:S01]  /*1a80*/  @!P5 SYNCS.ARRIVE.TRANS64 RZ, [UR17], R3 ;  /* 0x00000003ffffd9a7 */ /* 0x0005e20008000011 */
[----:B------:R-:W-:Y:S04]  /*1a90*/  BSSY.RECONVERGENT B0, `(.L_x_29) ;  /* 0x0000003000007945 */ /* 0x000fe80003800200 */
[----:B------:R-:W-:Y:S05]  /*1aa0*/  @P4 BRA `(.L_x_30) ;  /* 0x0000000000044947 */ /* 0x000fea0003800000 */
[----:B------:R-:W-:Y:S05]  /*1ab0*/  BPT.TRAP 0x1 ;  /* 0x000000040000795c */ /* 0x000fea0000300000 */
.L_x_30:
[----:B------:R-:W-:Y:S05]  /*1ac0*/  BSYNC.RECONVERGENT B0 ;  /* 0x0000000000007941 */ /* 0x000fea0003800200 */
.L_x_29:
        /* <DEDUP_REMOVED lines=20> */
[----:B------:R-:W-:Y:S01]  /*1c10*/  UIADD3 UR8, UPT, UPT, UR8, 0x20400, URZ ;  /* 0x0002040008087890 */ /* 0x000fe2000fffe0ff */
[----:B------:R-:W-:Y:S01]  /*1c20*/  UMOV UR9, UR17 ;  /* 0x0000001100097c82 */ /* 0x000fe20008000000 */
[----:B------:R-:W-:Y:S01]  /*1c30*/  UMOV UR10, UR18 ;  /* 0x00000012000a7c82 */ /* 0x000fe20008000000 */
[----:B------:R-:W-:Y:S01]  /*1c40*/  UIADD3 UR24, UPT, UPT, UR24, 0x1, URZ ;  /* 0x0000000118187890 */ /* 0x000fe2000fffe0ff */
[----:B------:R-:W-:-:S03]  /*1c50*/  UMOV UR25, UR6 ;  /* 0x0000000600197c82 */ /* 0x000fc60008000000 */
[----:B------:R1:W-:Y:S01]  /*1c60*/  UTMALDG.3D [UR16], [UR30], desc[UR26] ;  /* 0x00001a101e0075b4 */ /* 0x0003e20008011000 */
[----:B------:R-:W-:Y:S01]  /*1c70*/  UISETP.NE.AND UP0, UPT, UR24, UR21, UPT ;  /* 0x000000151800728c */ /* 0x000fe2000bf05270 */
[----:B------:R1:W-:Y:S08]  /*1c80*/  UTMALDG.3D [UR8], [UR28], desc[UR26] ;  /* 0x00001a081c0075b4 */ /* 0x0003f00008011000 */
[----:B------:R-:W-:Y:S05]  /*1c90*/  BRA.U UP0, `(.L_x_31) ;  /* 0xfffffffd00607547 */ /* 0x000fea000b83ffff */
.L_x_26:
[----:B-1----:R-:W-:Y:S01]  /*1ca0*/  LEA R2, R14, UR4, 0x3 ;  /* 0x000000040e027c11 */ /* 0x002fe2000f8e18ff */
[----:B------:R-:W-:Y:S01]  /*1cb0*/  NOP ;  /* 0x0000000000007918 */ /* 0x000fe20000000000 */
[----:B--2---:R-:W-:Y:S02]  /*1cc0*/  SHF.L.U32 R3, R12, 0x1f, RZ ;  /* 0x0000001f0c037819 */ /* 0x004fe400000006ff */
[----:B------:R-:W-:Y:S02]  /*1cd0*/  LEA R4, R14, UR4, 0x4 ;  /* 0x000000040e047c11 */ /* 0x000fe4000f8e20ff */
[----:B------:R-:W1:Y:S02]  /*1ce0*/  SYNCS.PHASECHK.TRANS64.TRYWAIT P0, [R2+URZ+0x90], R3 ;  /* 0x00009003020075a7 */ /* 0x000e6400080011ff */
[----:B-1----:R-:W-:Y:S05]  /*1cf0*/  @!P0 BRA `(.L_x_32) ;  /* 0x0000006800188947 */ /* 0x002fea0003800000 */
.L_x_110:
[----:B------:R-:W2:Y:S01]  /*1d00*/  LDS.128 R4, [R4+0x120] ;  /* 0x0001200004047984 */ /* 0x000ea20000000c00 */
[----:B---3--:R-:W-:Y:S01]  /*1d10*/  ISETP.GE.AND P0, PT, R72, 0x1, PT ;  /* 0x000000014800780c */ /* 0x008fe20003f06270 */
[----:B-1----:R-:W-:Y:S01]  /*1d20*/  VIADD R2, R2, 0xa0 ;  /* 0x000000a002027836 */ /* 0x002fe20000000000 */
[----:B------:R-:W-:Y:S01]  /*1d30*/  @!PT LDS RZ, [RZ] ;  /* 0x00000000fffff984 */ /* 0x000fe20000000800 */
[----:B------:R-:W-:Y:S01]  /*1d40*/  @!PT LDS RZ, [RZ] ;  /* 0x00000000fffff984 */ /* 0x000fe20000000800 */
[----:B------:R-:W-:Y:S01]  /*1d50*/  @!PT LDS RZ, [RZ] ;  /* 0x00000000fffff984 */ /* 0x000fe20000000800 */
[----:B------:R-:W-:Y:S01]  /*1d60*/  @!PT LDS RZ, [RZ] ;  /* 0x00000000fffff984 */ /* 0x000fe20000000800 */
[----:B------:R1:W-:Y:S06]  /*1d70*/  MEMBAR.ALL.CTA ;  /* 0x0000000000007992 */ /* 0x0003ec0000008000 */
[----:B-1----:R-:W1:Y:S01]  /*1d80*/  FENCE.VIEW.ASYNC.S ;  /* 0x00000000000073c6 */ /* 0x002e620000000000 */
[----:B------:R-:W-:-:S04]  /*1d90*/  PRMT R2, RZ, 0x654, R2 ;  /* 0x00000654ff027816 */ /* 0x000fc80000000002 */
[----:B-1----:R1:W-:Y:S01]  /*1da0*/  SYNCS.ARRIVE.TRANS64.RED.A1T0 RZ, [R2+URZ], RZ ;  /* 0x000000ff02ff79a7 */ /* 0x0023e200081004ff */
[----:B--2---:R-:W-:-:S13]  /*1db0*/  LOP3.LUT P2, RZ, R6, 0x1, RZ, 0xc0, !PT ;  /* 0x0000000106ff7812 */ /* 0x004fda000784c0ff */
[----:B------:R-:W-:Y:S01]  /*1dc0*/  @P2 SHF.R.U32.HI R3, RZ, 0x10, R5 ;  /* 0x00000010ff032819 */ /* 0x000fe20000011605 */
[----:B------:R-:W-:Y:S01]  /*1dd0*/  VOTEU.ANY UP0, P2 ;  /* 0x0000000000ff7886 */ /* 0x000fe20001000100 */
[----:B------:R-:W-:Y:S02]  /*1de0*/  @P2 MOV R13, R4 ;  /* 0x00000004000d2202 */ /* 0x000fe40000000f00 */
[----:B------:R-:W-:Y:S02]  /*1df0*/  @P2 R2UR.BROADCAST UR8, R3 ;  /* 0x00000000030822ca */ /* 0x000fe400008e0000 */
[----:B------:R-:W-:-:S11]  /*1e00*/  @P2 LOP3.LUT R11, R5, 0xffff, RZ, 0xc0, !PT ;  /* 0x0000ffff050b2812 */ /* 0x000fd600078ec0ff */
[----:B------:R-:W-:Y:S01]  /*1e10*/  @UP0 UMOV UR36, UR8 ;  /* 0x0000000800240c82 */ /* 0x000fe20008000000 */
[----:B-1----:R-:W-:Y:S05]  /*1e20*/  @!P0 BRA `(.L_x_33) ;  /* 0x0000000000b88947 */ /* 0x002fea0003800000 */
[----:B------:R-:W4:Y:S01]  /*1e30*/  LDC.64 R4, c[0x0][0xb18] ;  /* 0x0002c600ff047b82 */ /* 0x000f220000000a00 */
[----:B------:R-:W-:-:S07]  /*1e40*/  ISETP.NE.AND P3, PT, R72, 0x1, PT ;  /* 0x000000014800780c */ /* 0x000fce0003f65270 */
[----:B------:R-:W1:Y:S08]  /*1e50*/  LDC.64 R6, c[0x0][0xb10] ;  /* 0x0002c400ff067b82 */ /* 0x000e700000000a00 */
[----:B------:R-:W2:Y:S08]  /*1e60*/  LDC R16, c[0x0][0xb20] ;  /* 0x0002c800ff107b82 */ /* 0x000eb00000000800 */
[----:B------:R-:W3:Y:S01]  /*1e70*/  LDC R18, c[0x0][0xb0c] ;  /* 0x0002c300ff127b82 */ /* 0x000ee20000000800 */
[----:B----4-:R-:W-:Y:S01]  /*1e80*/  IMAD.HI.U32 R17, R0, R5, RZ ;  /* 0x0000000500117227 */ /* 0x010fe200078e00ff */
[----:B------:R-:W-:-:S03]  /*1e90*/  ISETP.NE.AND P0, PT, R4, 0x1, PT ;  /* 0x000000010400780c */ /* 0x000fc60003f05270 */
[----:B------:R-:W-:-:S03]  /*1ea0*/  IMAD.HI.U32 R5, R11, R5, RZ ;  /* 0x000000050b057227 */ /* 0x000fc600078e00ff */
[----:B------:R-:W4:Y:S01]  /*1eb0*/  LDC.64 R2, c[0x0][0xb28] ;  /* 0x0002ca00ff027b82 */ /* 0x000f220000000a00 */
[----:B-1----:R-:W-:-:S04]  /*1ec0*/  IMAD.HI.U32 R20, R9, R6, RZ ;  /* 0x0000000609147227 */ /* 0x002fc800078e00ff */
[----:B------:R-:W-:Y:S01]  /*1ed0*/  IMAD.HI.U32 R22, R13, R6, RZ ;  /* 0x000000060d167227 */ /* 0x000fe200078e00ff */
[----:B------:R-:W-:Y:S02]  /*1ee0*/  SHF.R.U32.HI R20, RZ, R7, R20 ;  /* 0x00000007ff147219 */ /* 0x000fe40000011614 */
[-C--:B--2---:R-:W-:Y:S02]  /*1ef0*/  SHF.R.U32.HI R17, RZ, R16.reuse, R17 ;  /* 0x00000010ff117219 */ /* 0x084fe40000011611 */
[----:B------:R-:W-:Y:S02]  /*1f00*/  SHF.R.U32.HI R16, RZ, R16, R5 ;  /* 0x00000010ff107219 */ /* 0x000fe40000011605 */
[----:B------:R-:W-:Y:S02]  /*1f10*/  SEL R17, R0, R17, !P0 ;  /* 0x0000001100117207 */ /* 0x000fe40004000000 */
[----:B------:R-:W-:Y:S02]  /*1f20*/  SHF.R.U32.HI R22, RZ, R7, R22 ;  /* 0x00000007ff167219 */ /* 0x000fe40000011616 */
[----:B---3--:R-:W-:-:S02]  /*1f30*/  ISETP.NE.AND P1, PT, R18, 0x1, PT ;  /* 0x000000011200780c */ /* 0x008fc40003f25270 */
[----:B------:R-:W-:Y:S02]  /*1f40*/  SEL R5, R11, R16, !P0 ;  /* 0x000000100b057207 */ /* 0x000fe40004000000 */
[----:B------:R-:W-:Y:S02]  /*1f50*/  SEL R19, R9, R20, !P1 ;  /* 0x0000001409137207 */ /* 0x000fe40004800000 */
[----:B------:R-:W-:Y:S01]  /*1f60*/  SEL R7, R13, R22, !P1 ;  /* 0x000000160d077207 */ /* 0x000fe20004800000 */
[----:B----4-:R-:W-:-:S04]  /*1f70*/  IMAD.HI.U32 R20, R17, R2, RZ ;  /* 0x0000000211147227 */ /* 0x010fc800078e00ff */
[----:B------:R-:W-:Y:S01]  /*1f80*/  IMAD.HI.U32 R6, R19, R2, RZ ;  /* 0x0000000213067227 */ /* 0x000fe200078e00ff */
[----:B------:R-:W-:-:S04]  /*1f90*/  @P3 SHF.R.U32.HI R17, RZ, R3, R20 ;  /* 0x00000003ff113219 */ /* 0x000fc80000011614 */
        /* <DEDUP_REMOVED lines=8> */
[----:B------:R-:W-:-:S04]  /*2020*/  @!P0 IMAD.HI.U32 R16, R7, R2, RZ ;  /* 0x0000000207108227 */ /* 0x000fc800078e00ff */
[----:B------:R-:W-:Y:S01]  /*2030*/  IMAD.MOV R2, RZ, RZ, -R6 ;  /* 0x000000ffff027224 */ /* 0x000fe200078e0a06 */
[----:B------:R-:W-:-:S03]  /*2040*/  @!P0 SHF.R.U32.HI R16, RZ, R3, R16 ;  /* 0x00000003ff108219 */ /* 0x000fc60000011610 */
[----:B------:R-:W-:Y:S01]  /*2050*/  IMAD R2, R72, R2, R5 ;  /* 0x0000000248027224 */ /* 0x000fe200078e0205 */
[----:B------:R-:W-:Y:S02]  /*2060*/  @!P0 SEL R3, R7, R16, !P3 ;  /* 0x0000001007038207 */ /* 0x000fe40005800000 */
[----:B------:R-:W-:-:S03]  /*2070*/  IADD3 R16, PT, PT, -R5, RZ, RZ ;  /* 0x000000ff05107210 */ /* 0x000fc60007ffe1ff */
[--C-:B------:R-:W-:Y:S02]  /*2080*/  @!P0 IMAD.IADD R6, R6, 0x1, -R3.reuse ;  /* 0x0000000106068824 */ /* 0x100fe400078e0a03 */
[----:B------:R-:W-:Y:S01]  /*2090*/  @!P0 IMAD R3, R2, R19, R3 ;  /* 0x0000001302038224 */ /* 0x000fe200078e0203 */
[----:B------:R-:W-:Y:S01]  /*20a0*/  IADD3 R2, PT, PT, -R7, RZ, RZ ;  /* 0x000000ff07027210 */ /* 0x000fe20007ffe1ff */
[----:B------:R-:W-:Y:S02]  /*20b0*/  @!P0 IMAD R5, R72, R6, R7 ;  /* 0x0000000648058224 */ /* 0x000fe400078e0207 */
[----:B------:R-:W-:Y:S02]  /*20c0*/  IMAD R11, R4, R16, R11 ;  /* 0x00000010040b7224 */ /* 0x000fe400078e020b */
[----:B------:R-:W-:Y:S02]  /*20d0*/  @!P0 IMAD.MOV.U32 R7, RZ, RZ, R3 ;  /* 0x000000ffff078224 */ /* 0x000fe400078e0003 */
[----:B------:R-:W-:-:S02]  /*20e0*/  IMAD R2, R18, R2, R13 ;  /* 0x0000000212027224 */ /* 0x000fc400078e020d */
[----:B------:R-:W-:Y:S02]  /*20f0*/  IMAD R11, R5, R4, R11 ;  /* 0x00000004050b7224 */ /* 0x000fe400078e020b */
[----:B------:R-:W-:Y:S02]  /*2100*/  IMAD R13, R7, R18, R2 ;  /* 0x00000012070d7224 */ /* 0x000fe400078e0202 */
.L_x_33:
[----:B------:R-:W1:Y:S02]  /*2110*/  LDCU UR8, c[0x0][0xb30] ;  /* 0x00016600ff0877ac */ /* 0x000e640008000800 */
[----:B-1----:R-:W-:-:S09]  /*2120*/  UISETP.NE.AND UP0, UPT, UR8, 0x1, UPT ;  /* 0x000000010800788c */ /* 0x002fd2000bf05270 */
[----:B------:R-:W-:Y:S05]  /*2130*/  BRA.U UP0, `(.L_x_34) ;  /* 0x0000000100407547 */ /* 0x000fea000b800000 */
[----:B------:R-:W1:Y:S08]  /*2140*/  LDC.64 R4, c[0x0][0xb10] ;  /* 0x0002c400ff047b82 */ /* 0x000e700000000a00 */
[----:B------:R-:W2:Y:S08]  /*2150*/  LDC.64 R2, c[0x0][0xb18] ;  /* 0x0002c600ff027b82 */ /* 0x000eb00000000a00 */
[----:B------:R-:W3:Y:S08]  /*2160*/  LDC R6, c[0x0][0xb20] ;  /* 0x0002c800ff067b82 */ /* 0x000ef00000000800 */
[----:B------:R-:W4:Y:S01]  /*2170*/  LDC R16, c[0x0][0xb0c] ;  /* 0x0002c300ff107b82 */ /* 0x000f220000000800 */
[----:B-1----:R-:W-:-:S05]  /*2180*/  IMAD.HI.U32 R4, R13, R4, RZ ;  /* 0x000000040d047227 */ /* 0x002fca00078e00ff */
[----:B------:R-:W-:Y:S01]  /*2190*/  SHF.R.U32.HI R4, RZ, R5, R4 ;  /* 0x00000005ff047219 */ /* 0x000fe20000011604 */
[----:B--2---:R-:W-:Y:S01]  /*21a0*/  IMAD.HI.U32 R3, R11, R3, RZ ;  /* 0x000000030b037227 */ /* 0x004fe200078e00ff */
[----:B------:R-:W-:-:S04]  /*21b0*/  ISETP.NE.AND P0, PT, R2, 0x1, PT ;  /* 0x000000010200780c */ /* 0x000fc80003f05270 */
[----:B---3--:R-:W-:-:S04]  /*21c0*/  SHF.R.U32.HI R6, RZ, R6, R3 ;  /* 0x00000006ff067219 */ /* 0x008fc80000011603 */
[----:B------:R-:W-:Y:S02]  /*21d0*/  SEL R3, R11, R6, !P0 ;  /* 0x000000060b037207 */ /* 0x000fe40004000000 */
[----:B----4-:R-:W-:-:S04]  /*21e0*/  ISETP.NE.AND P1, PT, R16, 0x1, PT ;  /* 0x000000011000780c */ /* 0x010fc80003f25270 */
[----:B------:R-:W-:-:S05]  /*21f0*/  SEL R4, R13, R4, !P1 ;  /* 0x000000040d047207 */ /* 0x000fca0004800000 */
[----:B------:R-:W-:Y:S02]  /*2200*/  IMAD.IADD R5, R3, 0x1, -R4 ;  /* 0x0000000103057824 */ /* 0x000fe400078e0a04 */
[----:B------:R-:W-:Y:S02]  /*2210*/  IMAD.IADD R3, R4, 0x1, -R3 ;  /* 0x0000000104037824 */ /* 0x000fe400078e0a03 */
[----:B------:R-:W-:Y:S02]  /*2220*/  IMAD R13, R5, R16, R13 ;  /* 0x00000010050d7224 */ /* 0x000fe400078e020d */
[----:B------:R-:W-:-:S07]  /*2230*/  IMAD R11, R3, R2, R11 ;  /* 0x00000002030b7224 */ /* 0x000fce00078e020b */
.L_x_34:
[----:B------:R-:W-:Y:S01]  /*2240*/  VIADD R14, R14, 0x1 ;  /* 0x000000010e0e7836 */ /* 0x000fe20000000000 */
[----:B------:R-:W-:Y:S01]  /*2250*/  PLOP3.LUT P1, PT, PT, PT, PT, 0x80, 0x8 ;  /* 0x000000000008781c */ /* 0x000fe20003f2f070 */
[----:B------:R-:W-:Y:S02]  /*2260*/  IMAD.IADD R21, R13, 0x1, R152 ;  /* 0x000000010d157824 */ /* 0x000fe400078e0298 */
[----:B------:R-:W-:Y:S01]  /*2270*/  IMAD.IADD R20, R11, 0x1, R150 ;  /* 0x000000010b147824 */ /* 0x000fe200078e0296 */
[----:B------:R-:W-:-:S04]  /*2280*/  ISETP.NE.AND P0, PT, R14, 0x2, PT ;  /* 0x000000020e00780c */ /* 0x000fc80003f05270 */
[----:B------:R-:W-:Y:S02]  /*2290*/  SEL R3, RZ, 0x1, P0 ;  /* 0x00000001ff037807 */ /* 0x000fe40000000000 */
[----:B------:R-:W-:Y:S02]  /*22a0*/  SEL R14, R14, RZ, P0 ;  /* 0x000000ff0e0e7207 */ /* 0x000fe40000000000 */
[----:B------:R-:W-:Y:S01]  /*22b0*/  LOP3.LUT R12, R12, R3, RZ, 0x3c, !PT ;  /* 0x000000030c0c7212 */ /* 0x000fe200078e3cff */
[----:B------:R-:W-:Y:S06]  /*22c0*/  @P2 BRA `(.L_x_35) ;  /* 0xfffffff000a02947 */ /* 0x000fec000383ffff */
[----:B------:R-:W-:Y:S01]  /*22d0*/  UIADD3 UR4, UPT, UPT, UR4, 0x30, URZ ;  /* 0x0000003004047890 */ /* 0x000fe2000fffe0ff */
[----:B------:R-:W-:-:S03]  /*22e0*/  SHF.L.U32 R3, R15, 0x1f, RZ ;  /* 0x0000001f0f037819 */ /* 0x000fc600000006ff */
[----:B------:R-:W-:-:S09]  /*22f0*/  ULEA UR5, UR6, UR4, 0x3 ;  /* 0x0000000406057291 */ /* 0x000fd2000f8e18ff */
[----:B------:R-:W1:Y:S02]  /*2300*/  SYNCS.PHASECHK.TRANS64.TRYWAIT P0, [UR5], R3 ;  /* 0x00000003ff0075a7 */ /* 0x000e640008001105 */
[----:B-1----:R-:W-:Y:S05]  /*2310*/  @!P0 BRA `(.L_x_36) ;  /* 0x0000006000a48947 */ /* 0x002fea0003800000 */
.L_x_112:
[----:B------:R-:W-:-:S04]  /*2320*/  UIADD3 UR6, UPT, UPT, UR6, 0x1, URZ ;  /* 0x0000000106067890 */ /* 0x000fc8000fffe0ff */
[----:B------:R-:W-:-:S04]  /*2330*/  UISETP.NE.AND UP0, UPT, UR6, 0x6, UPT ;  /* 0x000000060600788c */ /* 0x000fc8000bf05270 */
[----:B------:R-:W-:Y:S02]  /*2340*/  USEL UR7, URZ, 0x1, UP0 ;  /* 0x00000001ff077887 */ /* 0x000fe40008000000 */
[----:B------:R-:W-:-:S04]  /*2350*/  USEL UR6, UR6, URZ, UP0 ;  /* 0x000000ff06067287 */ /* 0x000fc80008000000 */
[----:B------:R-:W-:Y:S01]  /*2360*/  ULEA UR5, UR6, UR4, 0x3 ;  /* 0x0000000406057291 */ /* 0x000fe2000f8e18ff */
[----:B------:R-:W-:-:S04]  /*2370*/  LOP3.LUT R2, R15, UR7, RZ, 0x3c, !PT ;  /* 0x000000070f027c12 */ /* 0x000fc8000f8e3cff */
[----:B-1----:R-:W-:-:S04]  /*2380*/  SHF.L.U32 R3, R2, 0x1f, RZ ;  /* 0x0000001f02037819 */ /* 0x002fc800000006ff */
[----:B------:R-:W1:Y:S02]  /*2390*/  SYNCS.PHASECHK.TRANS64.TRYWAIT P0, [UR5], R3 ;  /* 0x00000003ff0075a7 */ /* 0x000e640008001105 */
[----:B-1----:R-:W-:Y:S05]  /*23a0*/  @!P0 BRA `(.L_x_37) ;  /* 0x0000006000988947 */ /* 0x002fea0003800000 */
.L_x_114:
        /* <DEDUP_REMOVED lines=9> */
.L_x_116:
        /* <DEDUP_REMOVED lines=9> */
.L_x_118:
        /* <DEDUP_REMOVED lines=9> */
.L_x_120:
[----:B------:R-:W-:-:S04]  /*2560*/  UIADD3 UR6, UPT, UPT, UR6, 0x1, URZ ;  /* 0x0000000106067890 */ /* 0x000fc8000fffe0ff */
[----:B------:R-:W-:-:S04]  /*2570*/  UISETP.NE.AND UP0, UPT, UR6, 0x6, UPT ;  /* 0x000000060600788c */ /* 0x000fc8000bf05270 */
[----:B------:R-:W-:Y:S02]  /*2580*/  USEL UR5, URZ, 0x1, UP0 ;  /* 0x00000001ff057887 */ /* 0x000fe40008000000 */
[----:B------:R-:W-:-:S04]  /*2590*/  USEL UR6, UR6, URZ, UP0 ;  /* 0x000000ff06067287 */ /* 0x000fc80008000000 */
[----:B------:R-:W-:Y:S01]  /*25a0*/  ULEA UR6, UR6, UR4, 0x3 ;  /* 0x0000000406067291 */ /* 0x000fe2000f8e18ff */
[----:B-1----:R-:W-:-:S04]  /*25b0*/  LOP3.LUT R3, R2, UR5, RZ, 0x3c, !PT ;  /* 0x0000000502037c12 */ /* 0x002fc8000f8e3cff */
[----:B------:R-:W-:Y:S01]  /*25c0*/  SHF.L.U32 R3, R3, 0x1f, RZ ;  /* 0x0000001f03037819 */ /* 0x000fe200000006ff */
[----:B----4-:R-:W-:-:S07]  /*25d0*/  IMAD.U32 R0, RZ, RZ, UR6 ;  /* 0x00000006ff007e24 */ /* 0x010fce000f8e00ff */
.L_x_41:
[----:B-1----:R1:W2:Y:S02]  /*25e0*/  SYNCS.PHASECHK.TRANS64.TRYWAIT P0, [R0+URZ], R3 ;  /* 0x00000003000075a7 */ /* 0x0022a400080011ff */
[----:B--2---:R-:W-:Y:S05]  /*25f0*/  @!P0 NANOSLEEP.SYNCS 0x989680 ;  /* 0x009896800000895d */ /* 0x004fea0003900000 */
[----:B------:R-:W2:Y:S02]  /*2600*/  @!P0 SYNCS.PHASECHK.TRANS64 P0, [R0+URZ], R3 ;  /* 0x00000003000085a7 */ /* 0x000ea400080010ff */
[----:B--2---:R-:W-:Y:S05]  /*2610*/  @P0 EXIT ;  /* 0x000000000000094d */ /* 0x004fea0003800000 */
[----:B------:R-:W-:Y:S05]  /*2620*/  BRA `(.L_x_41) ;  /* 0xfffffffc00ec7947 */ /* 0x000fea000383ffff */
.L_x_17:
[----:B------:R-:W-:-:S04]  /*2630*/  UISETP.NE.AND UP1, UPT, UR37, URZ, UPT ;  /* 0x000000ff2500728c */ /* 0x000fc8000bf25270 */
[----:B------:R-:W-:-:S09]  /*2640*/  UISETP.NE.OR UP1, UPT, UR8, 0x1, UP1 ;  /* 0x000000010800788c */ /* 0x000fd20008f25670 */
[----:B------:R-:W-:Y:S05]  /*2650*/  BRA.U UP1, `(.L_x_42) ;  /* 0x0000000501487547 */ /* 0x000fea000b800000 */
[----:B------:R-:W-:Y:S01]  /*2660*/  ISETP.NE.AND P2, PT, R2, RZ, PT ;  /* 0x000000ff0200720c */ /* 0x000fe20003f45270 */
[----:B------:R-:W-:Y:S01]  /*2670*/  IMAD.MOV.U32 R12, RZ, RZ, 0x1 ;  /* 0x00000001ff0c7424 */ /* 0x000fe200078e00ff */
[----:B------:R-:W-:Y:S02]  /*2680*/  CS2R R10, SRZ ;  /* 0x00000000000a7805 */ /* 0x000fe4000001ff00 */
[----:B------:R-:W-:Y:S01]  /*2690*/  CS2R R8, SRZ ;  /* 0x0000000000087805 */ /* 0x000fe2000001ff00 */
[----:B------:R-:W-:Y:S01]  /*26a0*/  UMOV UR4, 0x400 ;  /* 0x0000040000047882 */ /* 0x000fe20000000000 */
[----:B------:R-:W-:Y:S01]  /*26b0*/  UMOV UR6, URZ ;  /* 0x000000ff00067c82 */ /* 0x000fe20008000000 */
[----:B------:R-:W-:-:S12]  /*26c0*/  ULEA UR37, UR37, UR4, 0x18 ;  /* 0x0000000425257291 */ /* 0x000fd8000f8ec0ff */
.L_x_46:
[----:B------:R-:W-:Y:S02]  /*26d0*/  LEA R0, R8, UR37, 0x3 ;  /* 0x0000002508007c11 */ /* 0x000fe4000f8e18ff */
[----:B------:R-:W-:-:S03]  /*26e0*/  SHF.L.U32 R5, R9, 0x1f, RZ ;  /* 0x0000001f09057819 */ /* 0x000fc600000006ff */
[----:B------:R-:W-:Y:S01]  /*26f0*/  VIADD R4, R0, 0x100 ;  /* 0x0000010000047836 */ /* 0x000fe20000000000 */
[----:B------:R-:W1:Y:S02]  /*2700*/  SYNCS.PHASECHK.TRANS64.TRYWAIT P0, [R0+URZ+0xf0], R5 ;  /* 0x0000f005000075a7 */ /* 0x000e6400080011ff */
[----:B-1----:R-:W-:Y:S05]  /*2710*/  @!P0 BRA `(.L_x_43) ;  /* 0x00000060001c8947 */ /* 0x002fea0003800000 */
.L_x_121:
[----:B------:R-:W-:Y:S01]  /*2720*/  ULEA UR5, UR6, UR37, 0x3 ;  /* 0x0000002506057291 */ /* 0x000fe2000f8e18ff */
[----:B------:R-:W-:Y:S02]  /*2730*/  PRMT R4, RZ, 0x654, R4 ;  /* 0x00000654ff047816 */ /* 0x000fe40000000004 */
[----:B-1----:R-:W-:Y:S01]  /*2740*/  SHF.L.U32 R5, R12, 0x1f, RZ ;  /* 0x0000001f0c057819 */ /* 0x002fe200000006ff */
[----:B------:R-:W-:Y:S01]  /*2750*/  UIADD3 UR4, UPT, UPT, UR5, 0x90, URZ ;  /* 0x0000009005047890 */ /* 0x000fe2000fffe0ff */
[----:B------:R1:W-:Y:S05]  /*2760*/  SYNCS.ARRIVE.TRANS64.RED.A1T0 RZ, [R4+URZ], RZ ;  /* 0x000000ff04ff79a7 */ /* 0x0003ea00081004ff */
[----:B------:R-:W-:Y:S01]  /*2770*/  IMAD.U32 R7, RZ, RZ, UR4 ;  /* 0x00000004ff077e24 */ /* 0x000fe2000f8e00ff */
[----:B------:R-:W2:Y:S04]  /*2780*/  SYNCS.PHASECHK.TRANS64.TRYWAIT P0, [UR5+0xa0], R5 ;  /* 0x0000a005ff0075a7 */ /* 0x000ea80008001105 */
[----:B------:R-:W-:Y:S01]  /*2790*/  PRMT R6, R2, 0x654, R7 ;  /* 0x0000065402067816 */ /* 0x000fe20000000007 */
[----:B-1----:R-:W-:Y:S01]  /*27a0*/  @!P2 IMAD.MOV.U32 R4, RZ, RZ, 0x10 ;  /* 0x00000010ff04a424 */ /* 0x002fe200078e00ff */
[----:B--2---:R-:W-:Y:S06]  /*27b0*/  @!P0 BRA `(.L_x_44) ;  /* 0x0000006000088947 */ /* 0x004fec0003800000 */
.L_x_123:
[----:B------:R-:W-:Y:S01]  /*27c0*/  ULEA UR4, UR6, UR37, 0x4 ;  /* 0x0000002506047291 */ /* 0x000fe2000f8e20ff */
[----:B------:R-:W-:Y:S01]  /*27d0*/  SEL R3, R6, R3, !P2 ;  /* 0x0000000306037207 */ /* 0x000fe20005000000 */
[----:B------:R-:W-:Y:S01]  /*27e0*/  UIADD3 UR5, UPT, UPT, UR5, 0x90, URZ ;  /* 0x0000009005057890 */ /* 0x000fe2000fffe0ff */
[----:B-1----:R-:W-:Y:S01]  /*27f0*/  LEA R0, R11, UR37, 0x3 ;  /* 0x000000250b007c11 */ /* 0x002fe2000f8e18ff */
[----:B------:R-:W-:Y:S01]  /*2800*/  UIADD3 UR4, UPT, UPT, UR4, 0x120, URZ ;  /* 0x0000012004047890 */ /* 0x000fe2000fffe0ff */
[----:B------:R-:W-:Y:S01]  /*2810*/  SHF.L.U32 R5, R10, 0x1f, RZ ;  /* 0x0000001f0a057819 */ /* 0x000fe200000006ff */
[----:B------:R1:W-:Y:S01]  /*2820*/  @!P2 SYNCS.ARRIVE.TRANS64.RED RZ, [R3+URZ], R4 ;  /* 0x0000000403ffa9a7 */ /* 0x0003e200080004ff */
[----:B------:R-:W-:Y:S01]  /*2830*/  UIADD3 UR6, UPT, UPT, UR6, 0x1, URZ ;  /* 0x0000000106067890 */ /* 0x000fe2000fffe0ff */
[----:B------:R-:W-:-:S03]  /*2840*/  VIADD R8, R8, 0x1 ;  /* 0x0000000108087836 */ /* 0x000fc60000000000 */
[----:B------:R-:W-:Y:S02]  /*2850*/  UISETP.NE.AND UP0, UPT, UR6, 0x2, UPT ;  /* 0x000000020600788c */ /* 0x000fe4000bf05270 */
[----:B------:R-:W-:Y:S06]  /*2860*/  UGETNEXTWORKID.BROADCAST [UR4], [UR5] ;  /* 0x00000000040073ca */ /* 0x000fec0008000100 */
[----:B------:R-:W-:Y:S01]  /*2870*/  USEL UR4, URZ, 0x1, UP0 ;  /* 0x00000001ff047887 */ /* 0x000fe20008000000 */
[----:B------:R-:W-:Y:S01]  /*2880*/  ISETP.NE.AND P0, PT, R8, 0x2, PT ;  /* 0x000000020800780c */ /* 0x000fe20003f05270 */
[----:B------:R-:W-:Y:S01]  /*2890*/  USEL UR6, UR6, URZ, UP0 ;  /* 0x000000ff06067287 */ /* 0x000fe20008000000 */
[----:B------:R-:W2:Y:S03]  /*28a0*/  SYNCS.PHASECHK.TRANS64.TRYWAIT P1, [R0+URZ+0x90], R5 ;  /* 0x00009005000075a7 */ /* 0x000ea600080211ff */
[----:B------:R-:W-:Y:S01]  /*28b0*/  LOP3.LUT R12, R12, UR4, RZ, 0x3c, !PT ;  /* 0x000000040c0c7c12 */ /* 0x000fe2000f8e3cff */
[----:B-12---:R-:W-:Y:S07]  /*28c0*/  @!P1 BRA `(.L_x_45) ;  /* 0x0000005c00dc9947 */ /* 0x006fee0003800000 */
.L_x_124:
[C---:B------:R-:W-:Y:S01]  /*28d0*/  LEA R4, R11.reuse, UR37, 0x4 ;  /* 0x000000250b047c11 */ /* 0x040fe2000f8e20ff */
[----:B-1----:R-:W-:Y:S01]  /*28e0*/  VIADD R0, R0, 0xa0 ;  /* 0x000000a000007836 */ /* 0x002fe20000000000 */
[----:B------:R-:W-:Y:S01]  /*28f0*/  SEL R8, R8, RZ, P0 ;  /* 0x000000ff08087207 */ /* 0x000fe20000000000 */
[----:B------:R-:W-:-:S03]  /*2900*/  VIADD R11, R11, 0x1 ;  /* 0x000000010b0b7836 */ /* 0x000fc60000000000 */
[----:B------:R-:W1:Y:S01]  /*2910*/  LDS.128 R4, [R4+0x120] ;  /* 0x0001200004047984 */ /* 0x000e620000000c00 */
[----:B------:R-:W-:Y:S02]  /*2920*/  PRMT R0, RZ, 0x654, R0 ;  /* 0x00000654ff007816 */ /* 0x000fe40000000000 */
[C---:B------:R-:W-:Y:S01]  /*2930*/  ISETP.NE.AND P1, PT, R11.reuse, 0x2, PT ;  /* 0x000000020b00780c */ /* 0x040fe20003f25270 */
[----:B------:R-:W-:Y:S01]  /*2940*/  @!PT LDS RZ, [RZ] ;  /* 0x00000000fffff984 */ /* 0x000fe20000000800 */
[----:B------:R-:W-:Y:S01]  /*2950*/  @!PT LDS RZ, [RZ] ;  /* 0x00000000fffff984 */ /* 0x000fe20000000800 */
[----:B------:R-:W-:Y:S01]  /*2960*/  @!PT LDS RZ, [RZ] ;  /* 0x00000000fffff984 */ /* 0x000fe20000000800 */
[----:B------:R-:W-:Y:S01]  /*2970*/  @!PT LDS RZ, [RZ] ;  /* 0x00000000fffff984 */ /* 0x000fe20000000800 */
[----:B------:R2:W-:Y:S06]  /*2980*/  MEMBAR.ALL.CTA ;  /* 0x0000000000007992 */ /* 0x0005ec0000008000 */
[----:B--2---:R-:W2:Y:S01]  /*2990*/  FENCE.VIEW.ASYNC.S ;  /* 0x00000000000073c6 */ /* 0x004ea20000000000 */
[----:B------:R-:W-:Y:S01]  /*29a0*/  SEL R11, R11, RZ, P1 ;  /* 0x000000ff0b0b7207 */ /* 0x000fe20000800000 */
[----:B--2---:R2:W-:Y:S01]  /*29b0*/  SYNCS.ARRIVE.TRANS64.RED.A1T0 RZ, [R0+URZ], RZ ;  /* 0x000000ff00ff79a7 */ /* 0x0045e200081004ff */
[----:B-1----:R-:W-:-:S02]  /*29c0*/  LOP3.LUT P3, RZ, R6, 0x1, RZ, 0xc0, !PT ;  /* 0x0000000106ff7812 */ /* 0x002fc4000786c0ff */
[----:B------:R-:W-:-:S04]  /*29d0*/  SEL R5, RZ, 0x1, P1 ;  /* 0x00000001ff057807 */ /* 0x000fc80000800000 */
[----:B------:R-:W-:Y:S02]  /*29e0*/  LOP3.LUT R10, R10, R5, RZ, 0x3c, !PT ;  /* 0x000000050a0a7212 */ /* 0x000fe400078e3cff */
[----:B--2---:R-:W-:-:S04]  /*29f0*/  SEL R0, RZ, 0x1, P0 ;  /* 0x00000001ff007807 */ /* 0x004fc80000000000 */
[----:B------:R-:W-:Y:S01]  /*2a00*/  LOP3.LUT R9, R9, R0, RZ, 0x3c, !PT ;  /* 0x0000000009097212 */ /* 0x000fe200078e3cff */
[----:B------:R-:W-:Y:S06]  /*2a10*/  @P3 BRA `(.L_x_46) ;  /* 0xfffffffc002c3947 */ /* 0x000fec000383ffff */
[----:B------:R-:W-:Y:S01]  /*2a20*/  ULEA UR5, UR6, UR37, 0x3 ;  /* 0x0000002506057291 */ /* 0x000fe2000f8e18ff */
[----:B------:R-:W-:-:S08]  /*2a30*/  SHF.L.U32 R3, R12, 0x1f, RZ ;  /* 0x0000001f0c037819 */ /* 0x000fd000000006ff */
[----:B------:R-:W1:Y:S02]  /*2a40*/  SYNCS.PHASECHK.TRANS64 P0, [UR5+0xa0], R3 ;  /* 0x0000a003ff0075a7 */ /* 0x000e640008001005 */
[----:B-1----:R-:W-:Y:S05]  /*2a50*/  @P0 BRA `(.L_x_47) ;  /* 0x0000000000080947 */ /* 0x002fea0003800000 */
[----:B------:R-:W1:Y:S02]  /*2a60*/  SYNCS.PHASECHK.TRANS64.TRYWAIT P0, [UR5+0xa0], R3 ;  /* 0x0000a003ff0075a7 */ /* 0x000e640008001105 */
[----:B-1----:R-:W-:Y:S05]  /*2a70*/  @!P0 BRA `(.L_x_48) ;  /* 0x0000005c00848947 */ /* 0x002fea0003800000 */
.L_x_47:
[----:B------:R-:W-:-:S04]  /*2a80*/  UIADD3 UR4, UPT, UPT, UR6, 0x1, URZ ;  /* 0x0000000106047890 */ /* 0x000fc8000fffe0ff */
[----:B------:R-:W-:-:S04]  /*2a90*/  UISETP.NE.AND UP0, UPT, UR4, 0x2, UPT ;  /* 0x000000020400788c */ /* 0x000fc8000bf05270 */
[----:B------:R-:W-:Y:S02]  /*2aa0*/  USEL UR7, URZ, 0x1, UP0 ;  /* 0x00000001ff077887 */ /* 0x000fe40008000000 */
[----:B------:R-:W-:-:S04]  /*2ab0*/  USEL UR4, UR4, URZ, UP0 ;  /* 0x000000ff04047287 */ /* 0x000fc80008000000 */
[----:B------:R-:W-:Y:S01]  /*2ac0*/  ULEA UR4, UR4, UR37, 0x3 ;  /* 0x0000002504047291 */ /* 0x000fe2000f8e18ff */
[----:B-1----:R-:W-:-:S04]  /*2ad0*/  LOP3.LUT R3, R12, UR7, RZ, 0x3c, !PT ;  /* 0x000000070c037c12 */ /* 0x002fc8000f8e3cff */
[----:B------:R-:W-:-:S04]  /*2ae0*/  SHF.L.U32 R0, R3, 0x1f, RZ ;  /* 0x0000001f03007819 */ /* 0x000fc800000006ff */
[----:B------:R-:W1:Y:S02]  /*2af0*/  SYNCS.PHASECHK.TRANS64 P0, [UR4+0xa0], R0 ;  /* 0x0000a000ff0075a7 */ /* 0x000e640008001004 */
[----:B-1----:R-:W-:Y:S05]  /*2b00*/  @P0 EXIT ;  /* 0x000000000000094d */ /* 0x002fea0003800000 */
[----:B------:R-:W-:Y:S02]  /*2b10*/  SHF.L.U32 R3, R3, 0x1f, RZ ;  /* 0x0000001f03037819 */ /* 0x000fe400000006ff */
[----:B------:R-:W-:-:S07]  /*2b20*/  MOV R0, UR4 ;  /* 0x0000000400007c02 */ /* 0x000fce0008000f00 */
.L_x_49:
[----:B-1----:R1:W2:Y:S02]  /*2b30*/  SYNCS.PHASECHK.TRANS64.TRYWAIT P0, [R0+URZ+0xa0], R3 ;  /* 0x0000a003000075a7 */ /* 0x0022a400080011ff */
[----:B--2---:R-:W-:Y:S05]  /*2b40*/  @!P0 NANOSLEEP.SYNCS 0x989680 ;  /* 0x009896800000895d */ /* 0x004fea0003900000 */
[----:B------:R-:W2:Y:S02]  /*2b50*/  @!P0 SYNCS.PHASECHK.TRANS64 P0, [R0+URZ+0xa0], R3 ;  /* 0x0000a003000085a7 */ /* 0x000ea400080010ff */
[----:B--2---:R-:W-:Y:S05]  /*2b60*/  @P0 EXIT ;  /* 0x000000000000094d */ /* 0x004fea0003800000 */
[----:B------:R-:W-:Y:S05]  /*2b70*/  BRA `(.L_x_49) ;  /* 0xfffffffc00ec7947 */ /* 0x000fea000383ffff */
.L_x_42:
[----:B------:R-:W-:-:S09]  /*2b80*/  UISETP.NE.AND UP1, UPT, UR8, URZ, UPT ;  /* 0x000000ff0800728c */ /* 0x000fd2000bf25270 */
[----:B------:R-:W-:Y:S05]  /*2b90*/  BRA.U UP1, `(.L_x_50) ;  /* 0x0000000d01b47547 */ /* 0x000fea000b800000 */
[----:B------:R-:W-:Y:S01]  /*2ba0*/  UMOV UR4, 0x40 ;  /* 0x0000004000047882 */ /* 0x000fe20000000000 */
[----:B------:R-:W-:Y:S01]  /*2bb0*/  NOP ;  /* 0x0000000000007918 */ /* 0x000fe20000000000 */
[----:B------:R-:W-:Y:S01]  /*2bc0*/  ULEA UR4, UR37, UR4, 0x18 ;  /* 0x0000000425047291 */ /* 0x000fe2000f8ec0ff */
[----:B------:R-:W-:Y:S02]  /*2bd0*/  UMOV UR5, 0x400 ;  /* 0x0000040000057882 */ /* 0x000fe40000000000 */
[----:B------:R-:W-:-:S06]  /*2be0*/  ULEA UR37, UR37, UR5, 0x18 ;  /* 0x0000000525257291 */ /* 0x000fcc000f8ec0ff */
[----:B------:R-:W1:Y:S02]  /*2bf0*/  LDS.U8 R0, [UR4+0x1c] ;  /* 0x00001c04ff007984 */ /* 0x000e640008000000 */
[----:B-1----:R-:W-:-:S13]  /*2c00*/  ISETP.NE.AND P0, PT, R0, RZ, PT ;  /* 0x000000ff0000720c */ /* 0x002fda0003f05270 */
[----:B------:R-:W-:Y:S05]  /*2c10*/  @P0 BRA `(.L_x_51) ;  /* 0x0000000000580947 */ /* 0x000fea0003800000 */
[----:B------:R-:W-:-:S13]  /*2c20*/  ELECT P0, URZ, PT ;  /* 0x0000000000ff782f */ /* 0x000fda0003800000 */
[----:B------:R-:W-:Y:S05]  /*2c30*/  @!P0 BRA `(.L_x_52) ;  /* 0x0000000000608947 */ /* 0x000fea0003800000 */
[----:B------:R-:W-:Y:S01]  /*2c40*/  UMOV UR5, 0x10 ;  /* 0x0000001000057882 */ /* 0x000fe20000000000 */
[----:B------:R-:W-:Y:S01]  /*2c50*/  HFMA2 R0, -RZ, RZ, 0, 5.9604644775390625e-08 ;  /* 0x00000001ff007431 */ /* 0x000fe200000001ff */
[----:B------:R-:W-:-:S03]  /*2c60*/  MOV R2, 0xffff ;  /* 0x0000ffff00027802 */ /* 0x000fc60000000f00 */
[----:B------:R-:W-:Y:S04]  /*2c70*/  DEPBAR.LE SB1, 0x36 ;  /* 0x00009d800000791a */ /* 0x000fe80000000000 */
[----:B------:R-:W1:Y:S02]  /*2c80*/  UTCATOMSWS.FIND_AND_SET.ALIGN UP0, UR5, UR5 ;  /* 0x00000005000575e3 */ /* 0x000e640008000800 */
[----:B-1----:R-:W-:Y:S01]  /*2c90*/  MOV R3, UR5 ;  /* 0x0000000500037c02 */ /* 0x002fe20008000f00 */
[----:B------:R-:W-:Y:S06]  /*2ca0*/  BRA.U UP0, `(.L_x_53) ;  /* 0x0000000100187547 */ /* 0x000fec000b800000 */
.L_x_54:
[----:B------:R-:W-:Y:S05]  /*2cb0*/  NANOSLEEP 0x64 ;  /* 0x000000640000795d */ /* 0x000fea0003800000 */
[----:B------:R-:W-:-:S05]  /*2cc0*/  UMOV UR5, 0x10 ;  /* 0x0000001000057882 */ /* 0x000fca0000000000 */
[----:B------:R-:W-:Y:S04]  /*2cd0*/  DEPBAR.LE SB1, 0x36 ;  /* 0x00009d800000791a */ /* 0x000fe80000000000 */
[----:B------:R-:W1:Y:S02]  /*2ce0*/  UTCATOMSWS.FIND_AND_SET.ALIGN UP0, UR5, UR5 ;  /* 0x00000005000575e3 */ /* 0x000e640008000800 */
[----:B-1----:R-:W-:Y:S01]  /*2cf0*/  MOV R3, UR5 ;  /* 0x0000000500037c02 */ /* 0x002fe20008000f00 */
[----:B------:R-:W-:Y:S05]  /*2d00*/  BRA.U !UP0, `(.L_x_54) ;  /* 0xfffffffd08e87547 */ /* 0x000fea000b83ffff */
.L_x_53:
[-C--:B------:R-:W-:Y:S02]  /*2d10*/  SHF.L.U32 R2, R2, R3.reuse, RZ ;  /* 0x0000000302027219 */ /* 0x080fe400000006ff */
[----:B------:R-:W-:Y:S01]  /*2d20*/  SHF.L.U32 R0, R0, R3, RZ ;  /* 0x0000000300007219 */ /* 0x000fe200000006ff */
[----:B------:R-:W-:Y:S02]  /*2d30*/  IMAD.SHL.U32 R3, R3, 0x20, RZ ;  /* 0x0000002003037824 */ /* 0x000fe400078e00ff */
[----:B------:R1:W-:Y:S04]  /*2d40*/  ATOMS.OR RZ, [UR4+0x14], R2 ;  /* 0x00001402ffff798c */ /* 0x0003e8000b000004 */
[----:B------:R1:W-:Y:S04]  /*2d50*/  ATOMS.OR RZ, [UR4+0x18], R0 ;  /* 0x00001800ffff798c */ /* 0x0003e8000b000004 */
[----:B------:R1:W-:Y:S01]  /*2d60*/  STS [UR37+0x140], R3 ;  /* 0x00014003ff007988 */ /* 0x0003e20008000825 */
[----:B------:R-:W-:Y:S05]  /*2d70*/  BRA `(.L_x_52) ;  /* 0x0000000000107947 */ /* 0x000fea0003800000 */
.L_x_51:
[----:B------:R-:W-:Y:S02]  /*2d80*/  MOV R0, 0xffffffff ;  /* 0xffffffff00007802 */ /* 0x000fe40000000f00 */
[----:B------:R-:W-:-:S03]  /*2d90*/  MOV R2, 0x2dc0 ;  /* 0x00002dc000027802 */ /* 0x000fc60000000f00 */
[----:B------:R1:W-:Y:S04]  /*2da0*/  STS [UR37+0x140], R0 ;  /* 0x00014000ff007988 */ /* 0x0003e80008000825 */
[----:B-1-3-5:R-:W-:Y:S05]  /*2db0*/  CALL.REL.NOINC `($__internal_1_$__cuda_sm10x_tcgen05_guardrail_trap_phase_invalid_during_alloc) ;  /* 0x0000006000407944 */ /* 0x02afea0003c00000 */
.L_x_52:
[----:B------:R-:W-:Y:S05]  /*2dc0*/  WARPSYNC.ALL ;  /* 0x0000000000007948 */ /* 0x000fea0003800000 */
[----:B------:R-:W2:Y:S01]  /*2dd0*/  S2UR UR5, SR_CgaCtaId ;  /* 0x00000000000579c3 */ /* 0x000ea20000008800 */
[----:B------:R-:W-:Y:S01]  /*2de0*/  UMOV UR4, 0x400 ;  /* 0x0000040000047882 */ /* 0x000fe20000000000 */
[----:B------:R-:W-:-:S06]  /*2df0*/  NOP ;  /* 0x0000000000007918 */ /* 0x000fcc0000000000 */
[----:B------:R-:W-:Y:S06]  /*2e00*/  BAR.ARV 0x6, 0xa0 ;  /* 0x0182800000007b1d */ /* 0x000fec0000002000 */
[----:B------:R-:W4:Y:S01]  /*2e10*/  LDCU UR7, c[0x0][0x38c] ;  /* 0x00007180ff0777ac */ /* 0x000f220008000800 */
[----:B------:R-:W-:Y:S01]  /*2e20*/  IMAD.MOV.U32 R11, RZ, RZ, 0x1 ;  /* 0x00000001ff0b7424 */ /* 0x000fe200078e00ff */
[----:B------:R-:W-:Y:S01]  /*2e30*/  CS2R R8, SRZ ;  /* 0x0000000000087805 */ /* 0x000fe2000001ff00 */
[----:B------:R-:W-:Y:S01]  /*2e40*/  IMAD.MOV.U32 R10, RZ, RZ, RZ ;  /* 0x000000ffff0a7224 */ /* 0x000fe200078e00ff */
[----:B------:R-:W3:Y:S01]  /*2e50*/  LDCU UR6, c[0x0][0x38c] ;  /* 0x00007180ff0677ac */ /* 0x000ee20008000800 */
[----:B------:R-:W-:Y:S01]  /*2e60*/  UMOV UR15, URZ ;  /* 0x000000ff000f7c82 */ /* 0x000fe20008000000 */
[----:B------:R-:W-:Y:S01]  /*2e70*/  UMOV UR14, URZ ;  /* 0x000000ff000e7c82 */ /* 0x000fe20008000000 */
[----:B--2---:R-:W-:Y:S01]  /*2e80*/  ULEA UR5, UR5, UR4, 0x18 ;  /* 0x0000000405057291 */ /* 0x004fe2000f8ec0ff */
[----:B------:R-:W-:Y:S01]  /*2e90*/  UMOV UR24, 0x0 ;  /* 0x0000000000187882 */ /* 0x000fe20000000000 */
[----:B------:R-:W-:-:S02]  /*2ea0*/  UMOV UR25, 0x82004a0 ;  /* 0x082004a000197882 */ /* 0x000fc40000000000 */
[----:B------:R-:W-:Y:S02]  /*2eb0*/  UIADD3 UR10, UPT, UPT, UR5, 0x8400, URZ ;  /* 0x00008400050a7890 */ /* 0x000fe4000fffe0ff */
[----:B------:R-:W-:Y:S02]  /*2ec0*/  UIADD3 UR11, UPT, UPT, UR5, 0x20400, URZ ;  /* 0x00020400050b7890 */ /* 0x000fe4000fffe0ff */
[----:B----4-:R-:W-:Y:S01]  /*2ed0*/  UIADD3 UR7, UPT, UPT, UR7, 0x7f, URZ ;  /* 0x0000007f07077890 */ /* 0x010fe2000fffe0ff */
[----:B-1----:R-:W1:Y:S01]  /*2ee0*/  LDS R0, [UR5+0x140] ;  /* 0x00014005ff007984 */ /* 0x002e620008000800 */
[----:B------:R-:W-:Y:S02]  /*2ef0*/  USHF.R.U32.HI UR10, URZ, 0x4, UR10 ;  /* 0x00000004ff0a7899 */ /* 0x000fe4000801160a */
[----:B------:R-:W-:Y:S02]  /*2f00*/  USHF.R.S32.HI UR4, URZ, 0x1f, UR7 ;  /* 0x0000001fff047899 */ /* 0x000fe40008011407 */
[----:B------:R-:W-:-:S02]  /*2f10*/  USHF.R.U32.HI UR11, URZ, 0x4, UR11 ;  /* 0x00000004ff0b7899 */ /* 0x000fc4000801160b */
[----:B------:R-:W-:Y:S02]  /*2f20*/  ULEA.HI UR4, UR4, UR7, URZ, 0x7 ;  /* 0x0000000704047291 */ /* 0x000fe4000f8f38ff */
[----:B------:R-:W-:Y:S02]  /*2f30*/  ULOP3.LUT UR10, UR10, 0x3fff, URZ, 0xc0, !UPT ;  /* 0x00003fff0a0a7892 */ /* 0x000fe4000f8ec0ff */
[----:B------:R-:W-:Y:S02]  /*2f40*/  USHF.R.S32.HI UR4, URZ, 0x7, UR4 ;  /* 0x00000007ff047899 */ /* 0x000fe40008011404 */
[----:B------:R-:W-:Y:S02]  /*2f50*/  ULOP3.LUT UR11, UR11, 0x3fff, URZ, 0xc0, !UPT ;  /* 0x00003fff0b0b7892 */ /* 0x000fe4000f8ec0ff */
[----:B------:R-:W-:Y:S01]  /*2f60*/  UISETP.LT.AND UP0, UPT, UR4, 0x1, UPT ;  /* 0x000000010400788c */ /* 0x000fe2000bf01270 */
[----:B------:R-:W-:Y:S01]  /*2f70*/  UMOV UR22, 0x0 ;  /* 0x0000000000167882 */ /* 0x000fe20000000000 */
[----:B------:R-:W-:-:S02]  /*2f80*/  UMOV UR23, 0x82004a0 ;  /* 0x082004a000177882 */ /* 0x000fc40000000000 */
[----:B------:R-:W-:Y:S02]  /*2f90*/  USEL UR9, UR4, 0x1, !UP0 ;  /* 0x0000000104097887 */ /* 0x000fe4000c000000 */
[----:B------:R-:W-:Y:S02]  /*2fa0*/  ULOP3.LUT UR10, UR10, 0x10000, URZ, 0xfc, !UPT ;  /* 0x000100000a0a7892 */ /* 0x000fe4000f8efcff */
[----:B------:R-:W-:Y:S02]  /*2fb0*/  ULOP3.LUT UR11, UR11, 0x10000, URZ, 0xfc, !UPT ;  /* 0x000100000b0b7892 */ /* 0x000fe4000f8efcff */
[----:B------:R-:W-:Y:S02]  /*2fc0*/  UIADD3 UR9, UPT, UPT, -UR9, URZ, URZ ;  /* 0x000000ff09097290 */ /* 0x000fe4000fffe1ff */
[----:B---3--:R-:W-:Y:S01]  /*2fd0*/  UISETP.GE.AND UP3, UPT, UR6, 0x1, UPT ;  /* 0x000000010600788c */ /* 0x008fe2000bf66270 */
[----:B------:R-:W-:Y:S01]  /*2fe0*/  UMOV UR20, 0x0 ;  /* 0x0000000000147882 */ /* 0x000fe20000000000 */
[----:B------:R-:W-:Y:S01]  /*2ff0*/  UMOV UR21, 0x82004a0 ;  /* 0x082004a000157882 */ /* 0x000fe20000000000 */
[----:B------:R-:W-:Y:S01]  /*3000*/  UMOV UR18, 0x0 ;  /* 0x0000000000127882 */ /* 0x000fe20000000000 */
[----:B------:R-:W-:Y:S01]  /*3010*/  UMOV UR19, 0x82004a0 ;  /* 0x082004a000137882 */ /* 0x000fe20000000000 */
[----:B-1----:R-:W-:-:S15]  /*3020*/  R2UR UR16, R0 ;  /* 0x00000000001072ca */ /* 0x002fde00000e0000 */
.L_x_61:
[----:B------:R-:W-:Y:S02]  /*3030*/  LEA R0, R10, UR5, 0x3 ;  /* 0x000000050a007c11 */ /* 0x000fe4000f8e18ff */
[----:B------:R-:W-:Y:S02]  /*3040*/  SHF.L.U32 R5, R9, 0x1f, RZ ;  /* 0x0000001f09057819 */ /* 0x000fe400000006ff */
[----:B------:R-:W-:Y:S01]  /*3050*/  PLOP3.LUT P0, PT, PT, PT, UP3, 0x80, 0x8 ;  /* 0x000000000008781c */ /* 0x000fe20003f0f038 */
[----:B------:R-:W-:Y:S01]  /*3060*/  VIADD R3, R0, 0xa0 ;  /* 0x000000a000037836 */ /* 0x000fe20000000000 */
[----:B-1----:R-:W1:Y:S02]  /*3070*/  SYNCS.PHASECHK.TRANS64.TRYWAIT P1, [R0+URZ+0x90], R5 ;  /* 0x00009005000075a7 */ /* 0x002e6400080211ff */
[----:B-1-3--:R-:W-:Y:S09]  /*3080*/  @!P1 BRA `(.L_x_55) ;  /* 0x0000005800189947 */ /* 0x00aff20003800000 */
.L_x_126:
[----:B------:R-:W-:Y:S01]  /*3090*/  LEA R4, R10, UR5, 0x4 ;  /* 0x000000050a047c11 */ /* 0x000fe2000f8e20ff */
[----:B------:R-:W-:Y:S01]  /*30a0*/  @UP3 ULEA UR6, UR14, UR5, 0x3 ;  /* 0x000000050e063291 */ /* 0x000fe2000f8e18ff */
[----:B------:R-:W-:Y:S01]  /*30b0*/  PLOP3.LUT P2, PT, PT, PT, PT, 0x80, 0x8 ;  /* 0x000000000008781c */ /* 0x000fe20003f4f070 */
[----:B------:R-:W-:Y:S01]  /*30c0*/  ULEA UR7, UR15, UR5, 0x3 ;  /* 0x000000050f077291 */ /* 0x000fe2000f8e18ff */
[----:B------:R-:W-:Y:S01]  /*30d0*/  PRMT R3, RZ, 0x654, R3 ;  /* 0x00000654ff037816 */ /* 0x000fe20000000003 */
[----:B------:R-:W-:Y:S01]  /*30e0*/  ULEA UR8, UR15, UR16, 0x7 ;  /* 0x000000100f087291 */ /* 0x000fe2000f8e38ff */
[----:B-1----:R-:W1:Y:S01]  /*30f0*/  LDS.128 R4, [R4+0x120] ;  /* 0x0001200004047984 */ /* 0x002e620000000c00 */
[----:B------:R-:W-:Y:S02]  /*3100*/  @P0 SHF.L.U32 R2, R8, 0x1f, RZ ;  /* 0x0000001f08020819 */ /* 0x000fe400000006ff */
[----:B------:R-:W-:Y:S01]  /*3110*/  SHF.L.U32 R0, R11, 0x1f, RZ ;  /* 0x0000001f0b007819 */ /* 0x000fe200000006ff */
[----:B------:R-:W-:Y:S01]  /*3120*/  @!PT LDS RZ, [RZ] ;  /* 0x00000000fffff984 */ /* 0x000fe20000000800 */
[----:B------:R-:W-:Y:S01]  /*3130*/  @!PT LDS RZ, [RZ] ;  /* 0x00000000fffff984 */ /* 0x000fe20000000800 */
[----:B------:R-:W-:Y:S01]  /*3140*/  @!PT LDS RZ, [RZ] ;  /* 0x00000000fffff984 */ /* 0x000fe20000000800 */
[----:B------:R-:W-:Y:S01]  /*3150*/  @!PT LDS RZ, [RZ] ;  /* 0x00000000fffff984 */ /* 0x000fe20000000800 */
[----:B------:R2:W-:Y:S06]  /*3160*/  MEMBAR.ALL.CTA ;  /* 0x0000000000007992 */ /* 0x0005ec0000008000 */
[----:B--2---:R-:W2:Y:S02]  /*3170*/  FENCE.VIEW.ASYNC.S ;  /* 0x00000000000073c6 */ /* 0x004ea40000000000 */
[----:B--2---:R2:W-:Y:S01]  /*3180*/  SYNCS.ARRIVE.TRANS64.RED.A1T0 RZ, [R3+URZ], RZ ;  /* 0x000000ff03ff79a7 */ /* 0x0045e200081004ff */
[----:B------:R2:W3:Y:S01]  /*3190*/  @P0 SYNCS.PHASECHK.TRANS64.TRYWAIT P2, [UR6], R2 ;  /* 0x00000002ff0005a7 */ /* 0x0004e20008041106 */
[----:B-1----:R-:W-:Y:S01]  /*31a0*/  LOP3.LUT P1, RZ, R6, 0x1, RZ, 0xc0, !PT ;  /* 0x0000000106ff7812 */ /* 0x002fe2000782c0ff */
[----:B------:R-:W1:Y:S02]  /*31b0*/  SYNCS.PHASECHK.TRANS64.TRYWAIT P0, [UR7+0xd0], R0 ;  /* 0x0000d000ff0075a7 */ /* 0x000e640008001107 */
[----:B-123--:R-:W-:Y:S10]  /*31c0*/  @!P0 BRA `(.L_x_56) ;  /* 0x0000005400dc8947 */ /* 0x00eff40003800000 */
.L_x_128:
[----:B------:R-:W-:Y:S01]  /*31d0*/  IADD3 R10, PT, PT, R10, 0x1, RZ ;  /* 0x000000010a0a7810 */ /* 0x000fe20007ffe0ff */
[----:B------:R-:W-:Y:S06]  /*31e0*/  BRA.U !UP3, `(.L_x_57) ;  /* 0x000000010bc07547 */ /* 0x000fec000b800000 */
[----:B------:R-:W-:Y:S01]  /*31f0*/  UPLOP3.LUT UP4, UPT, UPT, UPT, UPT, 0x40, 0x4 ;  /* 0x000000000004789c */ /* 0x000fe20003f8e870 */
[----:B------:R-:W-:Y:S01]  /*3200*/  UMOV UR13, UR9 ;  /* 0x00000009000d7c82 */ /* 0x000fe20008000000 */
[----:B------:R-:W-:Y:S01]  /*3210*/  UMOV UR12, UR4 ;  /* 0x00000004000c7c82 */ /* 0x000fe20008000000 */
[----:B------:R-:W-:-:S08]  /*3220*/  UMOV UR17, UR14 ;  /* 0x0000000e00117c82 */ /* 0x000fd00008000000 */
.L_x_60:
[----:B------:R-:W-:Y:S02]  /*3230*/  UIADD3 UR13, UPT, UPT, UR13, 0x1, URZ ;  /* 0x000000010d0d7890 */ /* 0x000fe4000fffe0ff */
[----:B--2---:R-:W-:Y:S02]  /*3240*/  ULEA UR6, UR17, UR5, 0x3 ;  /* 0x0000000511067291 */ /* 0x004fe4000f8e18ff */
[----:B------:R-:W-:Y:S01]  /*3250*/  UISETP.NE.AND UP0, UPT, UR13, URZ, UPT ;  /* 0x000000ff0d00728c */ /* 0x000fe2000bf05270 */
[----:B---3--:R-:W-:Y:S10]  /*3260*/  @P2 BRA `(.L_x_58) ;  /* 0x00000000000c2947 */ /* 0x008ff40003800000 */
[----:B-1----:R-:W-:Y:S04]  /*3270*/  SHF.L.U32 R3, R8, 0x1f, RZ ;  /* 0x0000001f08037819 */ /* 0x002fe800000006ff */
[----:B------:R-:W1:Y:S02]  /*3280*/  SYNCS.PHASECHK.TRANS64.TRYWAIT P0, [UR6], R3 ;  /* 0x00000003ff0075a7 */ /* 0x000e640008001106 */
[----:B-1----:R-:W-:Y:S05]  /*3290*/  @!P0 BRA `(.L_x_59) ;  /* 0x0000005400c08947 */ /* 0x002fea0003800000 */
.L_x_58:
[----:B------:R-:W-:Y:S01]  /*32a0*/  UISETP.NE.AND UP1, UPT, UR12, 0x1, UPT ;  /* 0x000000010c00788c */ /* 0x000fe2000bf25270 */
[----:B------:R-:W-:Y:S01]  /*32b0*/  PLOP3.LUT P2, PT, PT, PT, PT, 0x80, 0x8 ;  /* 0x000000000008781c */ /* 0x000fe20003f4f070 */
[----:B------:R-:W-:Y:S02]  /*32c0*/  UIADD3 UR14, UPT, UPT, UR17, 0x1, URZ ;  /* 0x00000001110e7890 */ /* 0x000fe4000fffe0ff */
[----:B------:R-:W-:Y:S02]  /*32d0*/  ULEA UR28, UR17, UR11, 0xa ;  /* 0x0000000b111c7291 */ /* 0x000fe4000f8e50ff */
[----:B------:R-:W-:Y:S01]  /*32e0*/  UISETP.NE.AND UP2, UPT, UR14, 0x6, UPT ;  /* 0x000000060e00788c */ /* 0x000fe2000bf45270 */
[----:B------:R-:W-:Y:S01]  /*32f0*/  PLOP3.LUT P0, PT, PT, PT, UP1, 0x80, 0x8 ;  /* 0x000000000008781c */ /* 0x000fe20003f0f018 */
[----:B------:R-:W-:Y:S02]  /*3300*/  UIADD3 UR40, UPT, UPT, UR28, 0x2, URZ ;  /* 0x000000021c287890 */ /* 0x000fe4000fffe0ff */
[----:B------:R-:W-:Y:S02]  /*3310*/  USEL UR27, URZ, 0x1, UP2 ;  /* 0x00000001ff1b7887 */ /* 0x000fe40009000000 */
[----:B------:R-:W-:Y:S02]  /*3320*/  USEL UR14, UR14, URZ, UP2 ;  /* 0x000000ff0e0e7287 */ /* 0x000fe40009000000 */
[----:B------:R-:W-:Y:S02]  /*3330*/  UIADD3 UR36, UPT, UPT, UR28, 0x4, URZ ;  /* 0x000000041c247890 */ /* 0x000fe4000fffe0ff */
[----:B------:R-:W-:Y:S01]  /*3340*/  @UP1 ULEA UR26, UR14, UR5, 0x3 ;  /* 0x000000050e1a1291 */ /* 0x000fe2000f8e18ff */
[----:B------:R-:W-:Y:S01]  /*3350*/  LOP3.LUT R8, R8, UR27, RZ, 0x3c, !PT ;  /* 0x0000001b08087c12 */ /* 0x000fe2000f8e3cff */
[----:B------:R-:W-:Y:S02]  /*3360*/  UIADD3 UR32, UPT, UPT, UR28, 0x6, URZ ;  /* 0x000000061c207890 */ /* 0x000fe4000fffe0ff */
[----:B------:R-:W-:Y:S01]  /*3370*/  UIADD3 UR6, UPT, UPT, UR6, 0x30, URZ ;  /* 0x0000003006067890 */ /* 0x000fe2000fffe0ff */
[----:B-1----:R-:W-:Y:S01]  /*3380*/  @P0 SHF.L.U32 R0, R8, 0x1f, RZ ;  /* 0x0000001f08000819 */ /* 0x002fe200000006ff */
[----:B------:R-:W-:Y:S01]  /*3390*/  UIADD3 UR12, UPT, UPT, UR12, -0x1, URZ ;  /* 0xffffffff0c0c7890 */ /* 0x000fe2000fffe0ff */
[----:B------:R-:W-:Y:S02]  /*33a0*/  UMOV UR29, 0x40004040 ;  /* 0x40004040001d7882 */ /* 0x000fe40000000000 */
[----:B------:R2:W3:Y:S01]  /*33b0*/  @P0 SYNCS.PHASECHK.TRANS64.TRYWAIT P2, [UR26], R0 ;  /* 0x00000000ff0005a7 */ /* 0x0004e2000804111a */
[----:B------:R-:W-:Y:S01]  /*33c0*/  ULEA UR26, UR17, UR10, 0xa ;  /* 0x0000000a111a7291 */ /* 0x000fe2000f8e50ff */
[----:B------:R-:W-:Y:S01]  /*33d0*/  UMOV UR27, 0x40004040 ;  /* 0x40004040001b7882 */ /* 0x000fe20000000000 */
[----:B------:R-:W-:Y:S02]  /*33e0*/  UMOV UR41, 0x40004040 ;  /* 0x4000404000297882 */ /* 0x000fe40000000000 */
[----:B------:R-:W-:Y:S02]  /*33f0*/  UIADD3 UR38, UPT, UPT, UR26, 0x2, URZ ;  /* 0x000000021a267890 */ /* 0x000fe4000fffe0ff */
[----:B------:R-:W-:Y:S02]  /*3400*/  UIADD3 UR34, UPT, UPT, UR26, 0x4, URZ ;  /* 0x000000041a227890 */ /* 0x000fe4000fffe0ff */
[----:B------:R-:W-:Y:S01]  /*3410*/  UIADD3 UR30, UPT, UPT, UR26, 0x6, URZ ;  /* 0x000000061a1e7890 */ /* 0x000fe2000fffe0ff */
[----:B------:R2:W-:Y:S01]  /*3420*/  UTCIMMA gdesc[UR26], gdesc[UR28], tmem[UR8], tmem[UR24], idesc[UR25], UP4 ;  /* 0x00ff181c1a0075ea */ /* 0x0005e2000a000108 */
[----:B------:R-:W-:Y:S01]  /*3430*/  UPLOP3.LUT UP4, UPT, UPT, UPT, UPT, 0x80, 0x8 ;  /* 0x000000000008789c */ /* 0x000fe20003f8f070 */
[----:B------:R-:W-:Y:S01]  /*3440*/  UMOV UR39, 0x40004040 ;  /* 0x4000404000277882 */ /* 0x000fe20000000000 */
[----:B------:R-:W-:Y:S01]  /*3450*/  UMOV UR37, 0x40004040 ;  /* 0x4000404000257882 */ /* 0x000fe20000000000 */
[----:B------:R2:W-:Y:S01]  /*3460*/  UTCIMMA gdesc[UR38], gdesc[UR40], tmem[UR8], tmem[UR22], idesc[UR23], UPT ;  /* 0x00ff1628260075ea */ /* 0x0005e2000b800108 */
[----:B------:R-:W-:Y:S01]  /*3470*/  UMOV UR35, 0x40004040 ;  /* 0x4000404000237882 */ /* 0x000fe20000000000 */
[----:B------:R-:W-:Y:S01]  /*3480*/  UMOV UR33, 0x40004040 ;  /* 0x4000404000217882 */ /* 0x000fe20000000000 */
[----:B------:R-:W-:Y:S01]  /*3490*/  UMOV UR31, 0x40004040 ;  /* 0x40004040001f7882 */ /* 0x000fe20000000000 */
[----:B------:R2:W-:Y:S01]  /*34a0*/  UTCIMMA gdesc[UR34], gdesc[UR36], tmem[UR8], tmem[UR20], idesc[UR21], UPT ;  /* 0x00ff1424220075ea */ /* 0x0005e2000b800108 */
[----:B------:R2:W-:Y:S01]  /*34b0*/  UTCIMMA gdesc[UR30], gdesc[UR32], tmem[UR8], tmem[UR18], idesc[UR19], UPT ;  /* 0x00ff12201e0075ea */ /* 0x0005e2000b800108 */
[----:B------:R2:W-:Y:S01]  /*34c0*/  UTCBAR [UR6], URZ ;  /* 0x000000ff060073e9 */ /* 0x0005e200080000ff */
[----:B------:R-:W-:Y:S01]  /*34d0*/  UMOV UR17, UR14 ;  /* 0x0000000e00117c82 */ /* 0x000fe20008000000 */
[----:B------:R-:W-:Y:S05]  /*34e0*/  BRA.U UP0, `(.L_x_60) ;  /* 0xfffffffd00507547 */ /* 0x000fea000b83ffff */
.L_x_57:
[----:B------:R-:W-:Y:S01]  /*34f0*/  UIADD3 UR15, UPT, UPT, UR15, 0x1, URZ ;  /* 0x000000010f0f7890 */ /* 0x000fe2000fffe0ff */
[C---:B------:R-:W-:Y:S01]  /*3500*/  ISETP.NE.AND P0, PT, R10.reuse, 0x2, PT ;  /* 0x000000020a00780c */ /* 0x040fe20003f05270 */
[----:B------:R-:W-:Y:S02]  /*3510*/  UIADD3 UR7, UPT, UPT, UR7, 0xb0, URZ ;  /* 0x000000b007077890 */ /* 0x000fe4000fffe0ff */
[----:B------:R-:W-:Y:S01]  /*3520*/  UISETP.NE.AND UP0, UPT, UR15, 0x4, UPT ;  /* 0x000000040f00788c */ /* 0x000fe2000bf05270 */
[----:B-12---:R-:W-:Y:S02]  /*3530*/  SEL R0, RZ, 0x1, P0 ;  /* 0x00000001ff007807 */ /* 0x006fe40000000000 */
[----:B------:R-:W-:Y:S01]  /*3540*/  SEL R10, R10, RZ, P0 ;  /* 0x000000ff0a0a7207 */ /* 0x000fe20000000000 */
[----:B------:R-:W-:Y:S01]  /*3550*/  USEL UR6, URZ, 0x1, UP0 ;  /* 0x00000001ff067887 */ /* 0x000fe20008000000 */
[----:B------:R-:W-:Y:S01]  /*3560*/  LOP3.LUT R9, R9, R0, RZ, 0x3c, !PT ;  /* 0x0000000009097212 */ /* 0x000fe200078e3cff */
[----:B------:R-:W-:Y:S01]  /*3570*/  USEL UR15, UR15, URZ, UP0 ;  /* 0x000000ff0f0f7287 */ /* 0x000fe20008000000 */
[----:B------:R1:W-:Y:S03]  /*3580*/  UTCBAR [UR7], URZ ;  /* 0x000000ff070073e9 */ /* 0x0003e600080000ff */
[----:B------:R-:W-:Y:S01]  /*3590*/  LOP3.LUT R11, R11, UR6, RZ, 0x3c, !PT ;  /* 0x000000060b0b7c12 */ /* 0x000fe2000f8e3cff */
[----:B------:R-:W-:Y:S07]  /*35a0*/  @P1 BRA `(.L_x_61) ;  /* 0xfffffff800a01947 */ /* 0x000fee000383ffff */
[----:B------:R-:W2:Y:S01]  /*35b0*/  S2UR UR4, SR_CgaCtaId ;  /* 0x00000000000479c3 */ /* 0x000ea20000008800 */
[----:B------:R-:W-:Y:S01]  /*35c0*/  ELECT P0, URZ, PT ;  /* 0x0000000000ff782f */ /* 0x000fe20003800000 */
[----:B------:R-:W-:Y:S01]  /*35d0*/  IMAD.MOV.U32 R0, RZ, RZ, 0x1 ;  /* 0x00000001ff007424 */ /* 0x000fe200078e00ff */
[----:B------:R-:W-:Y:S01]  /*35e0*/  UIADD3 UR5, UPT, UPT, UR5, 0xd0, URZ ;  /* 0x000000d005057890 */ /* 0x000fe2000fffe0ff */
[----:B------:R-:W-:Y:S01]  /*35f0*/  SHF.L.U32 R3, R11, 0x1f, RZ ;  /* 0x0000001f0b037819 */ /* 0x000fe200000006ff */
[----:B------:R-:W-:-:S03]  /*3600*/  UMOV UR6, 0x40 ;  /* 0x0000004000067882 */ /* 0x000fc60000000000 */
[----:B------:R-:W-:Y:S01]  /*3610*/  UVIRTCOUNT.DEALLOC.SMPOOL 0x80 ;  /* 0x000000800000784c */ /* 0x000fe20000000000 */
[----:B--2---:R-:W-:Y:S02]  /*3620*/  ULEA UR4, UR4, UR6, 0x18 ;  /* 0x0000000604047291 */ /* 0x004fe4000f8ec0ff */
[----:B------:R-:W-:-:S07]  /*3630*/  ULEA UR6, UR15, UR5, 0x3 ;  /* 0x000000050f067291 */ /* 0x000fce000f8e18ff */
[----:B------:R2:W-:Y:S02]  /*3640*/  @P0 STS.U8 [UR4+0x1c], R0 ;  /* 0x00001c00ff000988 */ /* 0x0005e40008000004 */
[----:B------:R-:W4:Y:S02]  /*3650*/  SYNCS.PHASECHK.TRANS64.TRYWAIT P0, [UR6], R3 ;  /* 0x00000003ff0075a7 */ /* 0x000f240008001106 */
[----:B--2-4-:R-:W-:Y:S05]  /*3660*/  @!P0 BRA `(.L_x_62) ;  /* 0x0000005000e48947 */ /* 0x014fea0003800000 */
.L_x_131:
[----:B-1----:R-:W-:-:S04]  /*3670*/  UIADD3 UR7, UPT, UPT, UR15, 0x1, URZ ;  /* 0x000000010f077890 */ /* 0x002fc8000fffe0ff */
[----:B------:R-:W-:-:S04]  /*3680*/  UISETP.NE.AND UP0, UPT, UR7, 0x4, UPT ;  /* 0x000000040700788c */ /* 0x000fc8000bf05270 */
[----:B------:R-:W-:Y:S02]  /*3690*/  USEL UR8, URZ, 0x1, UP0 ;  /* 0x00000001ff087887 */ /* 0x000fe40008000000 */
[----:B------:R-:W-:-:S04]  /*36a0*/  USEL UR7, UR7, URZ, UP0 ;  /* 0x000000ff07077287 */ /* 0x000fc80008000000 */
[----:B------:R-:W-:Y:S01]  /*36b0*/  ULEA UR6, UR7, UR5, 0x3 ;  /* 0x0000000507067291 */ /* 0x000fe2000f8e18ff */
[----:B------:R-:W-:-:S04]  /*36c0*/  LOP3.LUT R2, R11, UR8, RZ, 0x3c, !PT ;  /* 0x000000080b027c12 */ /* 0x000fc8000f8e3cff */
[----:B--2---:R-:W-:-:S04]  /*36d0*/  SHF.L.U32 R3, R2, 0x1f, RZ ;  /* 0x0000001f02037819 */ /* 0x004fc800000006ff */
[----:B------:R-:W1:Y:S02]  /*36e0*/  SYNCS.PHASECHK.TRANS64.TRYWAIT P0, [UR6], R3 ;  /* 0x00000003ff0075a7 */ /* 0x000e640008001106 */
[----:B-1----:R-:W-:Y:S05]  /*36f0*/  @!P0 BRA `(.L_x_63) ;  /* 0x0000005000d88947 */ /* 0x002fea0003800000 */
.L_x_133:
        /* <DEDUP_REMOVED lines=9> */
.L_x_135:
[----:B------:R-:W-:-:S04]  /*3790*/  UIADD3 UR7, UPT, UPT, UR7, 0x1, URZ ;  /* 0x0000000107077890 */ /* 0x000fc8000fffe0ff */
[----:B------:R-:W-:-:S04]  /*37a0*/  UISETP.NE.AND UP0, UPT, UR7, 0x4, UPT ;  /* 0x000000040700788c */ /* 0x000fc8000bf05270 */
[----:B------:R-:W-:Y:S02]  /*37b0*/  USEL UR6, URZ, 0x1, UP0 ;  /* 0x00000001ff067887 */ /* 0x000fe40008000000 */
[----:B------:R-:W-:-:S04]  /*37c0*/  USEL UR7, UR7, URZ, UP0 ;  /* 0x000000ff07077287 */ /* 0x000fc80008000000 */
[----:B------:R-:W-:Y:S01]  /*37d0*/  ULEA UR7, UR7, UR5, 0x3 ;  /* 0x0000000507077291 */ /* 0x000fe2000f8e18ff */
[----:B-1----:R-:W-:-:S04]  /*37e0*/  LOP3.LUT R3, R2, UR6, RZ, 0x3c, !PT ;  /* 0x0000000602037c12 */ /* 0x002fc8000f8e3cff */
[----:B------:R-:W-:-:S04]  /*37f0*/  SHF.L.U32 R3, R3, 0x1f, RZ ;  /* 0x0000001f03037819 */ /* 0x000fc800000006ff */
[----:B------:R-:W1:Y:S02]  /*3800*/  SYNCS.PHASECHK.TRANS64.TRYWAIT P0, [UR7], R3 ;  /* 0x00000003ff0075a7 */ /* 0x000e640008001107 */
[----:B-1----:R-:W-:Y:S05]  /*3810*/  @!P0 BRA `(.L_x_65) ;  /* 0x0000005000c08947 */ /* 0x002fea0003800000 */
.L_x_137:
[----:B------:R-:W-:Y:S01]  /*3820*/  NOP ;  /* 0x0000000000007918 */ /* 0x000fe20000000000 */
[----:B-1----:R-:W1:Y:S01]  /*3830*/  LDS R0, [UR4+0x14] ;  /* 0x00001404ff007984 */ /* 0x002e620008000800 */
[----:B------:R-:W-:Y:S01]  /*3840*/  ULOP3.LUT UR6, UR16, 0xffff, URZ, 0xc0, !UPT ;  /* 0x0000ffff10067892 */ /* 0x000fe2000f8ec0ff */
[----:B------:R-:W-:Y:S01]  /*3850*/  UMOV UR8, 0xffff ;  /* 0x0000ffff00087882 */ /* 0x000fe20000000000 */
[----:B------:R-:W-:Y:S02]  /*3860*/  UMOV UR5, 0x1 ;  /* 0x0000000100057882 */ /* 0x000fe40000000000 */
[----:B------:R-:W-:-:S04]  /*3870*/  USHF.R.U32.HI UR6, URZ, 0x5, UR6 ;  /* 0x00000005ff067899 */ /* 0x000fc80008011606 */
[----:B------:R-:W-:Y:S02]  /*3880*/  USHF.L.U32 UR8, UR8, UR6, URZ ;  /* 0x0000000608087299 */ /* 0x000fe400080006ff */
[----:B------:R-:W-:-:S04]  /*3890*/  USHF.L.U32 UR5, UR5, UR6, URZ ;  /* 0x0000000605057299 */ /* 0x000fc800080006ff */
[----:B-1----:R-:W-:-:S04]  /*38a0*/  LOP3.LUT R0, R0, UR8, RZ, 0xc0, !PT ;  /* 0x0000000800007c12 */ /* 0x002fc8000f8ec0ff */
[----:B------:R-:W-:-:S13]  /*38b0*/  ISETP.NE.AND P0, PT, R0, UR8, PT ;  /* 0x0000000800007c0c */ /* 0x000fda000bf05270 */
[----:B------:R-:W-:Y:S05]  /*38c0*/  @P0 BRA `(.L_x_66) ;  /* 0x0000000000580947 */ /* 0x000fea0003800000 */
[----:B------:R-:W1:Y:S02]  /*38d0*/  LDS R0, [UR4+0x18] ;  /* 0x00001804ff007984 */ /* 0x000e640008000800 */
[----:B-1----:R-:W-:-:S04]  /*38e0*/  LOP3.LUT R0, R0, UR5, RZ, 0xc0, !PT ;  /* 0x0000000500007c12 */ /* 0x002fc8000f8ec0ff */
[----:B------:R-:W-:-:S13]  /*38f0*/  ISETP.NE.AND P0, PT, R0, UR5, PT ;  /* 0x0000000500007c0c */ /* 0x000fda000bf05270 */
[----:B------:R-:W-:Y:S05]  /*3900*/  @P0 BRA `(.L_x_67) ;  /* 0x00000000003c0947 */ /* 0x000fea0003800000 */
[----:B------:R-:W1:Y:S01]  /*3910*/  S2R R2, SR_LANEID ;  /* 0x0000000000027919 */ /* 0x000e620000000000 */
[----:B------:R-:W-:Y:S01]  /*3920*/  ULOP3.LUT UR8, URZ, UR8, URZ, 0x33, !UPT ;  /* 0x00000008ff087292 */ /* 0x000fe2000f8e33ff */
[----:B------:R-:W-:Y:S01]  /*3930*/  LOP3.LUT R4, RZ, UR5, RZ, 0x33, !PT ;  /* 0x00000005ff047c12 */ /* 0x000fe2000f8e33ff */
[----:B------:R-:W-:Y:S02]  /*3940*/  VOTEU.ANY UR7, UPT, PT ;  /* 0x0000000000077886 */ /* 0x000fe400038e0100 */
[----:B------:R-:W-:Y:S01]  /*3950*/  UFLO.U32 UR7, UR7 ;  /* 0x00000007000772bd */ /* 0x000fe200080e0000 */
[----:B------:R-:W2:Y:S01]  /*3960*/  REDUX UR5, R4 ;  /* 0x00000000040573c4 */ /* 0x000ea20000000000 */
[----:B------:R-:W-:-:S06]  /*3970*/  IMAD.U32 R0, RZ, RZ, UR8 ;  /* 0x00000008ff007e24 */ /* 0x000fcc000f8e00ff */
[----:B------:R4:W-:Y:S01]  /*3980*/  UTCATOMSWS.AND URZ, UR8 ;  /* 0x0000000800ff79e3 */ /* 0x0009e20008000000 */
[----:B------:R-:W3:Y:S01]  /*3990*/  REDUX UR6, R0 ;  /* 0x00000000000673c4 */ /* 0x000ee20000000000 */
[----:B-1----:R-:W-:Y:S01]  /*39a0*/  ISETP.EQ.U32.AND P0, PT, R2, UR7, PT ;  /* 0x0000000702007c0c */ /* 0x002fe2000bf02070 */
[----:B--2---:R-:W-:Y:S01]  /*39b0*/  IMAD.U32 R2, RZ, RZ, UR5 ;  /* 0x00000005ff027e24 */ /* 0x004fe2000f8e00ff */
[----:B---3--:R-:W-:-:S11]  /*39c0*/  MOV R3, UR6 ;  /* 0x0000000600037c02 */ /* 0x008fd60008000f00 */
[----:B------:R4:W-:Y:S04]  /*39d0*/  @P0 ATOMS.AND RZ, [UR4+0x14], R3 ;  /* 0x00001403ffff098c */ /* 0x0009e8000a800004 */
[----:B------:R4:W-:Y:S01]  /*39e0*/  @P0 ATOMS.AND RZ, [UR4+0x18], R2 ;  /* 0x00001802ffff098c */ /* 0x0009e2000a800004 */
[----:B------:R-:W-:Y:S05]  /*39f0*/  BRA `(.L_x_68) ;  /* 0x0000000000147947 */ /* 0x000fea0003800000 */
.L_x_67:
[----:B------:R-:W-:Y:S02]  /*3a00*/  MOV R2, 0x3a20 ;  /* 0x00003a2000027802 */ /* 0x000fe40000000f00 */
[----:B---3-5:R-:W-:Y:S05]  /*3a10*/  CALL.REL.NOINC `($__internal_0_$__cuda_sm10x_tcgen05_guardrail_trap_col_being_dealloced_not_returned_by_alloc) ;  /* 0x00000054001c7944 */ /* 0x028fea0003c00000 */
[----:B------:R-:W-:Y:S05]  /*3a20*/  BRA `(.L_x_68) ;  /* 0x0000000000087947 */ /* 0x000fea0003800000 */
.L_x_66:
[----:B------:R-:W-:Y:S02]  /*3a30*/  MOV R2, 0x3a50 ;  /* 0x00003a5000027802 */ /* 0x000fe40000000f00 */
[----:B---3-5:R-:W-:Y:S05]  /*3a40*/  CALL.REL.NOINC `($__internal_2_$__cuda_sm10x_tcgen05_guardrail_trap_unallocated_columns_being_dealloced) ;  /* 0x0000005400287944 */ /* 0x028fea0003c00000 */
.L_x_68:
[----:B------:R-:W-:Y:S01]  /*3a50*/  NOP ;  /* 0x0000000000007918 */ /* 0x000fe20000000000 */
[----:B----4-:R-:W-:Y:S05]  /*3a60*/  EXIT ;  /* 0x000000000000794d */ /* 0x010fea0003800000 */
.L_x_50:
[----:B------:R-:W-:-:S09]  /*3a70*/  UISETP.NE.OR UP2, UPT, UR8, 0x3, !UP2 ;  /* 0x000000030800788c */ /* 0x000fd2000d745670 */
[----:B------:R-:W-:Y:S05]  /*3a80*/  BRA.U UP2, `(.L_x_69) ;  /* 0x0000000d02407547 */ /* 0x000fea000b800000 */
[----:B------:R-:W1:Y:S01]  /*3a90*/  LDC R0, c[0x0][0xb30] ;  /* 0x0002cc00ff007b82 */ /* 0x000e620000000800 */
[----:B------:R-:W2:Y:S01]  /*3aa0*/  LDCU.64 UR8, c[0x0][0x888] ;  /* 0x00011100ff0877ac */ /* 0x000ea20008000a00 */
[----:B------:R-:W-:Y:S02]  /*3ab0*/  HFMA2 R29, -RZ, RZ, 0, 0 ;  /* 0x00000000ff1d7431 */ /* 0x000fe400000001ff */
[----:B------:R-:W-:Y:S01]  /*3ac0*/  IMAD.MOV.U32 R31, RZ, RZ, 0x1 ;  /* 0x00000001ff1f7424 */ /* 0x000fe200078e00ff */
[----:B------:R-:W-:Y:S01]  /*3ad0*/  MOV R23, 0x2000 ;  /* 0x0000200000177802 */ /* 0x000fe20000000f00 */
[----:B------:R-:W4:Y:S01]  /*3ae0*/  LDCU.64 UR4, c[0x0][0x890] ;  /* 0x00011200ff0477ac */ /* 0x000f220008000a00 */
[----:B------:R-:W-:Y:S01]  /*3af0*/  IMAD.MOV.U32 R30, RZ, RZ, RZ ;  /* 0x000000ffff1e7224 */ /* 0x000fe200078e00ff */
[----:B------:R-:W3:Y:S01]  /*3b00*/  LDC R19, c[0x0][0x370] ;  /* 0x0000dc00ff137b82 */ /* 0x000ee20000000800 */
[----:B------:R-:W-:Y:S01]  /*3b10*/  UMOV UR7, 0x400 ;  /* 0x0000040000077882 */ /* 0x000fe20000000000 */
[----:B------:R-:W-:-:S02]  /*3b20*/  UPLOP3.LUT UP1, UPT, UPT, UPT, UPT, 0x40, 0x4 ;  /* 0x000000000004789c */ /* 0x000fc40003f2e870 */
[----:B------:R-:W-:-:S04]  /*3b30*/  ULEA UR7, UR37, UR7, 0x18 ;  /* 0x0000000725077291 */ /* 0x000fc8000f8ec0ff */
[----:B------:R-:W3:Y:S01]  /*3b40*/  LDC R2, c[0x0][0xb0c] ;  /* 0x0002c300ff027b82 */ /* 0x000ee20000000800 */
[----:B------:R-:W-:Y:S02]  /*3b50*/  UIADD3 UR13, UPT, UPT, UR7, 0x68, URZ ;  /* 0x00000068070d7890 */ /* 0x000fe4000fffe0ff */
[----:B--2---:R-:W-:Y:S02]  /*3b60*/  UISETP.NE.U32.AND UP2, UPT, UR8, URZ, UPT ;  /* 0x000000ff0800728c */ /* 0x004fe4000bf45070 */
[----:B------:R-:W-:Y:S02]  /*3b70*/  UIADD3 UR17, UPT, UPT, UR7, 0x60, URZ ;  /* 0x0000006007117890 */ /* 0x000fe4000fffe0ff */
[----:B----4-:R-:W-:Y:S01]  /*3b80*/  UISETP.NE.U32.AND UP3, UPT, UR4, URZ, UPT ;  /* 0x000000ff0400728c */ /* 0x010fe2000bf65070 */
[----:B------:R-:W2:Y:S01]  /*3b90*/  LDC R18, c[0x0][0xb20] ;  /* 0x0002c800ff127b82 */ /* 0x000ea20000000800 */
[----:B-1----:R-:W-:Y:S01]  /*3ba0*/  ISETP.NE.AND P1, PT, R0, 0x1, PT ;  /* 0x000000010000780c */ /* 0x002fe20003f25270 */
[----:B------:R-:W-:-:S02]  /*3bb0*/  UISETP.NE.AND.EX UP2, UPT, UR9, URZ, UPT, UP2 ;  /* 0x000000ff0900728c */ /* 0x000fc4000bf45320 */
[----:B------:R-:W-:Y:S02]  /*3bc0*/  UPRMT UR13, UR37, 0x654, UR13 ;  /* 0x00000654250d7896 */ /* 0x000fe4000800000d */
[----:B------:R-:W-:Y:S02]  /*3bd0*/  UISETP.NE.AND.EX UP3, UPT, UR5, URZ, UPT, UP3 ;  /* 0x000000ff0500728c */ /* 0x000fe4000bf65330 */
[----:B------:R-:W1:Y:S08]  /*3be0*/  LDC.64 R32, c[0x0][0x348] ;  /* 0x0000d200ff207b82 */ /* 0x000e700000000a00 */
[----:B------:R-:W4:Y:S08]  /*3bf0*/  LDC.64 R16, c[0x0][0xb10] ;  /* 0x0002c400ff107b82 */ /* 0x000f300000000a00 */
[----:B------:R-:W1:Y:S08]  /*3c00*/  LDC.64 R6, c[0x0][0xb18] ;  /* 0x0002c600ff067b82 */ /* 0x000e700000000a00 */
[----:B------:R-:W1:Y:S08]  /*3c10*/  LDC.64 R4, c[0x0][0xb28] ;  /* 0x0002ca00ff047b82 */ /* 0x000e700000000a00 */
[----:B--23--:R-:W1:Y:S02]  /*3c20*/  LDC R22, c[0x0][0x374] ;  /* 0x0000dd00ff167b82 */ /* 0x00ce640000000800 */
.L_x_78:
[C---:B------:R-:W-:Y:S02]  /*3c30*/  LEA R0, R30.reuse, UR7, 0x3 ;  /* 0x000000071e007c11 */ /* 0x040fe4000f8e18ff */
[----:B------:R-:W-:Y:S02]  /*3c40*/  SHF.L.U32 R3, R29, 0x1f, RZ ;  /* 0x0000001f1d037819 */ /* 0x000fe400000006ff */
[----:B------:R-:W-:Y:S02]  /*3c50*/  LEA R24, R30, UR7, 0x4 ;  /* 0x000000071e187c11 */ /* 0x000fe4000f8e20ff */
[----:B--2---:R-:W2:Y:S02]  /*3c60*/  SYNCS.PHASECHK.TRANS64.TRYWAIT P0, [R0+URZ+0x90], R3 ;  /* 0x00009003000075a7 */ /* 0x004ea400080011ff */
[----:B--2---:R-:W-:Y:S05]  /*3c70*/  @!P0 BRA `(.L_x_70) ;  /* 0x0000004c00c08947 */ /* 0x004fea0003800000 */
.L_x_138:
[----:B------:R-:W-:Y:S01]  /*3c80*/  ISETP.GE.AND P0, PT, R72, 0x1, PT ;  /* 0x000000014800780c */ /* 0x000fe20003f06270 */
[----:B------:R-:W3:Y:S01]  /*3c90*/  LDS.128 R24, [R24+0x120] ;  /* 0x0001200018187984 */ /* 0x000ee20000000c00 */
[----:B--2---:R-:W-:Y:S01]  /*3ca0*/  VIADD R0, R0, 0xa0 ;  /* 0x000000a000007836 */ /* 0x004fe20000000000 */
[----:B------:R-:W-:Y:S01]  /*3cb0*/  @!PT LDS RZ, [RZ] ;  /* 0x00000000fffff984 */ /* 0x000fe20000000800 */
[----:B------:R-:W-:Y:S01]  /*3cc0*/  @!PT LDS RZ, [RZ] ;  /* 0x00000000fffff984 */ /* 0x000fe20000000800 */
[----:B------:R-:W-:Y:S01]  /*3cd0*/  @!PT LDS RZ, [RZ] ;  /* 0x00000000fffff984 */ /* 0x000fe20000000800 */
[----:B------:R-:W-:Y:S01]  /*3ce0*/  @!PT LDS RZ, [RZ] ;  /* 0x00000000fffff984 */ /* 0x000fe20000000800 */
[----:B------:R2:W-:Y:S06]  /*3cf0*/  MEMBAR.ALL.CTA ;  /* 0x0000000000007992 */ /* 0x0005ec0000008000 */
[----:B--2---:R-:W2:Y:S01]  /*3d00*/  FENCE.VIEW.ASYNC.S ;  /* 0x00000000000073c6 */ /* 0x004ea20000000000 */
[----:B------:R-:W-:Y:S04]  /*3d10*/  PRMT R0, RZ, 0x654, R0 ;  /* 0x00000654ff007816 */ /* 0x000fe80000000000 */
[----:B--2---:R2:W-:Y:S01]  /*3d20*/  SYNCS.ARRIVE.TRANS64.RED.A1T0 RZ, [R0+URZ], RZ ;  /* 0x000000ff00ff79a7 */ /* 0x0045e200081004ff */
[----:B---3--:R-:W-:Y:S11]  /*3d30*/  LOP3.LUT P3, RZ, R26, 0x1, RZ, 0xc0, !PT ;  /* 0x000000011aff7812 */ /* 0x008ff6000786c0ff */
[----:B------:R-:W-:Y:S02]  /*3d40*/  @!UPT UIADD3 URZ, UPT, UPT, URZ, URZ, URZ ;  /* 0x000000fffffff290 */ /* 0x000fe4000fffe0ff */
[----:B------:R-:W-:Y:S02]  /*3d50*/  @P3 MOV R13, R24 ;  /* 0x00000018000d3202 */ /* 0x000fe40000000f00 */
[----:B------:R-:W-:Y:S01]  /*3d60*/  @P3 LOP3.LUT R8, R25, 0xffff, RZ, 0xc0, !PT ;  /* 0x0000ffff19083812 */ /* 0x000fe200078ec0ff */
[----:B--2---:R-:W-:Y:S06]  /*3d70*/  @!P0 BRA `(.L_x_71) ;  /* 0x0000000000a48947 */ /* 0x004fec0003800000 */
[----:B-1----:R-:W-:Y:S01]  /*3d80*/  IMAD.HI.U32 R35, R22, R7, RZ ;  /* 0x0000000716237227 */ /* 0x002fe200078e00ff */
[----:B------:R-:W-:Y:S02]  /*3d90*/  ISETP.NE.AND P0, PT, R6, 0x1, PT ;  /* 0x000000010600780c */ /* 0x000fe40003f05270 */
[----:B------:R-:W-:Y:S01]  /*3da0*/  ISETP.NE.AND P2, PT, R72, 0x1, PT ;  /* 0x000000014800780c */ /* 0x000fe20003f45270 */
[----:B----4-:R-:W-:Y:S01]  /*3db0*/  IMAD.HI.U32 R34, R19, R16, RZ ;  /* 0x0000001013227227 */ /* 0x010fe200078e00ff */
[----:B------:R-:W-:Y:S02]  /*3dc0*/  SHF.R.U32.HI R35, RZ, R18, R35 ;  /* 0x00000012ff237219 */ /* 0x000fe40000011623 */
[----:B------:R-:W-:Y:S01]  /*3dd0*/  ISETP.NE.AND P4, PT, R2, 0x1, PT ;  /* 0x000000010200780c */ /* 0x000fe20003f85270 */
[----:B------:R-:W-:Y:S01]  /*3de0*/  IMAD.HI.U32 R36, R13, R16, RZ ;  /* 0x000000100d247227 */ /* 0x000fe200078e00ff */
[----:B------:R-:W-:Y:S02]  /*3df0*/  SHF.R.U32.HI R34, RZ, R17, R34 ;  /* 0x00000011ff227219 */ /* 0x000fe40000011622 */
[----:B------:R-:W-:Y:S01]  /*3e00*/  SEL R3, R22, R35, !P0 ;  /* 0x0000002316037207 */ /* 0x000fe20004000000 */
[C---:B------:R-:W-:Y:S01]  /*3e10*/  IMAD.HI.U32 R35, R8.reuse, R7, RZ ;  /* 0x0000000708237227 */ /* 0x040fe200078e00ff */
[----:B------:R-:W-:Y:S02]  /*3e20*/  SEL R11, R19, R34, !P4 ;  /* 0x00000022130b7207 */ /* 0x000fe40006000000 */
[----:B------:R-:W-:Y:S01]  /*3e30*/  SHF.R.U32.HI R36, RZ, R17, R36 ;  /* 0x00000011ff247219 */ /* 0x000fe20000011624 */
[----:B------:R-:W-:Y:S01]  /*3e40*/  IMAD.HI.U32 R38, R3, R4, RZ ;  /* 0x0000000403267227 */ /* 0x000fe200078e00ff */
[----:B------:R-:W-:Y:S03]  /*3e50*/  SHF.R.U32.HI R35, RZ, R18, R35 ;  /* 0x00000012ff237219 */ /* 0x000fe60000011623 */
[----:B------:R-:W-:Y:S01]  /*3e60*/  IMAD.HI.U32 R34, R11, R4, RZ ;  /* 0x000000040b227227 */ /* 0x000fe200078e00ff */
[----:B------:R-:W-:Y:S02]  /*3e70*/  @P2 SHF.R.U32.HI R3, RZ, R5, R38 ;  /* 0x00000005ff032219 */ /* 0x000fe40000011626 */
[----:B------:R-:W-:Y:S02]  /*3e80*/  SEL R9, R8, R35, !P0 ;  /* 0x0000002308097207 */ /* 0x000fe40004000000 */
[----:B------:R-:W-:Y:S01]  /*3e90*/  @P2 SHF.R.U32.HI R11, RZ, R5, R34 ;  /* 0x00000005ff0b2219 */ /* 0x000fe20000011622 */
[C---:B------:R-:W-:Y:S01]  /*3ea0*/  IMAD R10, R72.reuse, R3, RZ ;  /* 0x00000003480a7224 */ /* 0x040fe200078e02ff */
[----:B------:R-:W-:Y:S01]  /*3eb0*/  SEL R3, R13, R36, !P4 ;  /* 0x000000240d037207 */ /* 0x000fe20006000000 */
[C---:B------:R-:W-:Y:S03]  /*3ec0*/  IMAD.HI.U32 R14, R9.reuse, R4, RZ ;  /* 0x00000004090e7227 */ /* 0x040fe600078e00ff */
[----:B------:R-:W-:Y:S01]  /*3ed0*/  ISETP.GE.AND P0, PT, R9, R10, PT ;  /* 0x0000000a0900720c */ /* 0x000fe20003f06270 */
[C---:B------:R-:W-:Y:S01]  /*3ee0*/  IMAD R12, R72.reuse, R11, RZ ;  /* 0x0000000b480c7224 */ /* 0x040fe200078e02ff */
[-C--:B------:R-:W-:Y:S04]  /*3ef0*/  SHF.R.U32.HI R14, RZ, R5.reuse, R14 ;  /* 0x00000005ff0e7219 */ /* 0x080fe8000001160e */
[----:B------:R-:W-:Y:S02]  /*3f00*/  ISETP.GE.OR P0, PT, R3, R12, P0 ;  /* 0x0000000c0300720c */ /* 0x000fe40000706670 */
[----:B------:R-:W-:Y:S05]  /*3f10*/  SEL R15, R9, R14, !P2 ;  /* 0x0000000e090f7207 */ /* 0x000fea0005000000 */
[----:B------:R-:W-:Y:S04]  /*3f20*/  IMAD.MOV R14, RZ, RZ, -R15 ;  /* 0x000000ffff0e7224 */ /* 0x000fe800078e0a0f */
[----:B------:R-:W-:Y:S02]  /*3f30*/  IMAD R14, R72, R14, R9 ;  /* 0x0000000e480e7224 */ /* 0x000fe400078e0209 */
[C---:B------:R-:W-:Y:S05]  /*3f40*/  @!P0 IMAD.HI.U32 R10, R3.reuse, R4, RZ ;  /* 0x00000004030a8227 */ /* 0x040fea00078e00ff */
[----:B------:R-:W-:Y:S04]  /*3f50*/  @!P0 SHF.R.U32.HI R10, RZ, R5, R10 ;  /* 0x00000005ff0a8219 */ /* 0x000fe8000001160a */
[----:B------:R-:W-:Y:S01]  /*3f60*/  @!P0 SEL R0, R3, R10, !P2 ;  /* 0x0000000a03008207 */ /* 0x000fe20005000000 */
[----:B------:R-:W-:Y:S03]  /*3f70*/  IMAD.MOV R10, RZ, RZ, -R3 ;  /* 0x000000ffff0a7224 */ /* 0x000fe600078e0a03 */
[----:B------:R-:W-:Y:S01]  /*3f80*/  @!P0 IADD3 R15, PT, PT, R15, -R0, RZ ;  /* 0x800000000f0f8210 */ /* 0x000fe20007ffe0ff */
[----:B------:R-:W-:Y:S01]  /*3f90*/  @!P0 IMAD R0, R11, R14, R0 ;  /* 0x0000000e0b008224 */ /* 0x000fe200078e0200 */
[----:B------:R-:W-:Y:S01]  /*3fa0*/  IADD3 R11, PT, PT, -R9, RZ, RZ ;  /* 0x000000ff090b7210 */ /* 0x000fe20007ffe1ff */
[----:B------:R-:W-:Y:S02]  /*3fb0*/  IMAD R13, R2, R10, R13 ;  /* 0x0000000a020d7224 */ /* 0x000fe400078e020d */
[----:B------:R-:W-:Y:S02]  /*3fc0*/  @!P0 IMAD R9, R15, R72, R3 ;  /* 0x000000480f098224 */ /* 0x000fe400078e0203 */
[----:B------:R-:W-:Y:S02]  /*3fd0*/  @!P0 IMAD.MOV.U32 R3, RZ, RZ, R0 ;  /* 0x000000ffff038224 */ /* 0x000fe400078e0000 */
[----:B------:R-:W-:Y:S02]  /*3fe0*/  IMAD R8, R6, R11, R8 ;  /* 0x0000000b06087224 */ /* 0x000fe400078e0208 */
[----:B------:R-:W-:Y:S02]  /*3ff0*/  IMAD R13, R3, R2, R13 ;  /* 0x00000002030d7224 */ /* 0x000fe400078e020d */
[----:B------:R-:W-:Y:S02]  /*4000*/  IMAD R8, R9, R6, R8 ;  /* 0x0000000609087224 */ /* 0x000fe400078e0208 */
.L_x_71:
[----:B------:R-:W-:Y:S05]  /*4010*/  BRA.U UP1, `(.L_x_72) ;  /* 0x0000000101107547 */ /* 0x000fea000b800000 */
[----:B------:R-:W-:Y:S04]  /*4020*/  MOV R0, UR6 ;  /* 0x0000000600007c02 */ /* 0x000fe80008000f00 */
[----:B------:R-:W-:Y:S04]  /*4030*/  SHF.L.U32 R3, R0, 0x1f, RZ ;  /* 0x0000001f00037819 */ /* 0x000fe800000006ff */
[----:B------:R-:W2:Y:S02]  /*4040*/  SYNCS.PHASECHK.TRANS64.TRYWAIT P0, [UR7+0x88], R3 ;  /* 0x00008803ff0075a7 */ /* 0x000ea40008001107 */
[----:B--2---:R-:W-:Y:S05]  /*4050*/  @!P0 BRA `(.L_x_73) ;  /* 0x0000004800dc8947 */ /* 0x004fea0003800000 */
.L_x_72:
[----:B------:R-:W-:Y:S02]  /*4060*/  R2UR UR19, R21 ;  /* 0x00000000151372ca */ /* 0x000fe400000e0000 */
[----:B------:R-:W-:Y:S02]  /*4070*/  R2UR UR18, R20 ;  /* 0x00000000141272ca */ /* 0x000fe400000e0000 */
[----:B------:R-:W-:Y:S02]  /*4080*/  ISETP.NE.U32.AND P2, PT, RZ, UR4, PT ;  /* 0x00000004ff007c0c */ /* 0x000fe4000bf45070 */
[----:B------:R-:W-:Y:S02]  /*4090*/  SHF.L.U32 R12, R31, 0x1f, RZ ;  /* 0x0000001f1f0c7819 */ /* 0x000fe400000006ff */
[----:B------:R-:W-:Y:S05]  /*40a0*/  ISETP.NE.AND.EX P2, PT, RZ, UR5, PT, P2 ;  /* 0x00000005ff007c0c */ /* 0x000fea000bf45320 */
[----:B------:R-:W-:Y:S02]  /*40b0*/  USHF.L.U32 UR19, UR19, 0x7, URZ ;  /* 0x0000000713137899 */ /* 0x000fe400080006ff */
[----:B------:R-:W-:Y:S01]  /*40c0*/  USHF.L.U32 UR18, UR18, 0x7, URZ ;  /* 0x0000000712127899 */ /* 0x000fe200080006ff */
[----:B------:R-:W-:Y:S11]  /*40d0*/  BRA.U !UP3, `(.L_x_74) ;  /* 0x000000010b347547 */ /* 0x000ff6000b800000 */
[----:B------:R-:W-:Y:S01]  /*40e0*/  UPLOP3.LUT UP0, UPT, UPT, UPT, UP2, 0x80, 0x8 ;  /* 0x000000000008789c */ /* 0x000fe20003f0f020 */
[----:B--2---:R-:W-:Y:S02]  /*40f0*/  HFMA2 R0, -RZ, RZ, 0, 5.9604644775390625e-08 ;  /* 0x00000001ff007431 */ /* 0x004fe400000001ff */
[----:B------:R-:W-:Y:S03]  /*4100*/  IMAD.MOV.U32 R151, RZ, RZ, 0x1 ;  /* 0x00000001ff977424 */ /* 0x000fe600078e00ff */
[----:B------:R-:W-:Y:S05]  /*4110*/  PLOP3.LUT P0, PT, PT, PT, UP0, 0x80, 0x8 ;  /* 0x000000000008781c */ /* 0x000fea0003f0f008 */
[----:B------:R-:W2:Y:S01]  /*4120*/  @UP0 LDCU.64 UR10, c[0x0][0x888] ;  /* 0x00011100ff0a07ac */ /* 0x000ea20008000a00 */
[----:B------:R-:W-:Y:S07]  /*4130*/  @UP0 UIMAD UR8, UR36, UR4, URZ ;  /* 0x00000004240802a4 */ /* 0x000fee000f8e02ff */
[----:B------:R-:W-:Y:S01]  /*4140*/  @!P0 PRMT R151, R0, 0x7610, R151 ;  /* 0x0000761000978816 */ /* 0x000fe20000000097 */
[----:B--2---:R-:W-:Y:S03]  /*4150*/  @UP0 UIMAD.WIDE UR10, UR8, 0x4, UR10 ;  /* 0x00000004080a08a5 */ /* 0x004fe6000f8e020a */
[----:B------:R-:W2:Y:S03]  /*4160*/  @!UP0 LDCU UR8, c[0x0][0x880] ;  /* 0x00011000ff0887ac */ /* 0x000ea60008000800 */
[----:B------:R-:W-:Y:S01]  /*4170*/  IMAD.U32 R10, RZ, RZ, UR10 ;  /* 0x0000000aff0a7e24 */ /* 0x000fe2000f8e00ff */
[----:B------:R-:W-:Y:S05]  /*4180*/  MOV R11, UR11 ;  /* 0x0000000b000b7c02 */ /* 0x000fea0008000f00 */
[----:B-----5:R3:W5:Y:S02]  /*4190*/  @P0 LDG.E R82, desc[UR46][R10.64] ;  /* 0x0000002e0a520981 */ /* 0x020764000c1e1900 */
[----:B--23--:R-:W-:Y:S07]  /*41a0*/  @!P0 IMAD.U32 R82, RZ, RZ, UR8 ;  /* 0x00000008ff528e24 */ /* 0x00cfee000f8e00ff */
.L_x_74:
[----:B-----5:R-:W-:Y:S01]  /*41b0*/  @!P2 ISETP.EQ.AND P0, PT, R82, RZ, PT ;  /* 0x000000ff5200a20c */ /* 0x020fe20003f02270 */
[----:B------:R-:W-:Y:S01]  /*41c0*/  @!UPT UIADD3 URZ, UPT, UPT, URZ, URZ, URZ ;  /* 0x000000fffffff290 */ /* 0x000fe2000fffe0ff */
[----:B------:R-:W-:Y:S11]  /*41d0*/  @!P2 BRA `(.L_x_75) ;  /* 0x000000000014a947 */ /* 0x000ff60003800000 */
[----:B------:R-:W-:Y:S02]  /*41e0*/  LOP3.LUT P2, RZ, R151, 0xff, RZ, 0xc0, !PT ;  /* 0x000000ff97ff7812 */ /* 0x000fe4000784c0ff */
[----:B------:R-:W-:Y:S04]  /*41f0*/  PLOP3.LUT P0, PT, PT, PT, UP0, 0x80, 0x8 ;  /* 0x000000000008781c */ /* 0x000fe80003f0f008 */
[----:B------:R-:W-:Y:S07]  /*4200*/  PLOP3.LUT P0, PT, P0, PT, PT, 0x8, 0x80 ;  /* 0x000000000080781c */ /* 0x000fee000070e170 */
[----:B------:R-:W-:Y:S11]  /*4210*/  @P2 ISETP.EQ.AND P0, PT, R82, RZ, PT ;  /* 0x000000ff5200220c */ /* 0x000ff60003f02270 */
[----:B------:R-:W-:Y:S02]  /*4220*/  @!UPT UIADD3 URZ, UPT, UPT, URZ, URZ, URZ ;  /* 0x000000fffffff290 */ /* 0x000fe4000fffe0ff */
.L_x_75:
[----:B------:R-:W3:Y:S01]  /*4230*/  SYNCS.PHASECHK.TRANS64.TRYWAIT P2, [UR7+0x70], R12 ;  /* 0x0000700cff0075a7 */ /* 0x000ee20008041107 */
[----:B------:R-:W-:Y:S04]  /*4240*/  ELECT P4, URZ, PT ;  /* 0x0000000000ff782f */ /* 0x000fe80003880000 */
[----:B------:R-:W-:Y:S11]  /*4250*/  PLOP3.LUT P4, PT, P0, P4, PT, 0xf2, 0x2f ;  /* 0x00000000002f781c */ /* 0x000ff60000789e72 */
[----:B------:R-:W-:Y:S02]  /*4260*/  @!UPT UIADD3 URZ, UPT, UPT, URZ, URZ, URZ ;  /* 0x000000fffffff290 */ /* 0x000fe4000fffe0ff */
[----:B-1----:R-:W-:Y:S05]  /*4270*/  @!P4 IADD3 R21, P0, PT, R32, 0x580, RZ ;  /* 0x000005802015c810 */ /* 0x002fea0007f1e0ff */
[----:B------:R-:W-:Y:S01]  /*4280*/  @!P4 IMAD.X R20, RZ, RZ, R33, P0 ;  /* 0x000000ffff14c224 */ /* 0x000fe200000e0621 */
[----:B---3--:R-:W-:Y:S07]  /*4290*/  @!P2 BRA `(.L_x_76) ;  /* 0x000000480064a947 */ /* 0x008fee0003800000 */
.L_x_141:
[----:B------:R-:W3:Y:S01]  /*42a0*/  LDC.64 R14, c[0x0][0xb10] ;  /* 0x0002c400ff0e7b82 */ /* 0x000ee20000000a00 */
[----:B------:R-:W-:Y:S01]  /*42b0*/  @!P4 R2UR UR8, R20 ;  /* 0x000000001408c2ca */ /* 0x000fe200000e0000 */
[----:B------:R-:W-:Y:S01]  /*42c0*/  VOTEU.ALL UP1, P4 ;  /* 0x0000000000ff7886 */ /* 0x000fe20002020000 */
[----:B------:R-:W-:Y:S01]  /*42d0*/  @!P4 R2UR UR9, R21 ;  /* 0x000000001509c2ca */ /* 0x000fe200000e0000 */
[----:B------:R-:W-:Y:S01]  /*42e0*/  UMOV UR10, 0x0 ;  /* 0x00000000000a7882 */ /* 0x000fe20000000000 */
[----:B------:R-:W-:Y:S03]  /*42f0*/  UMOV UR11, 0x10000000 ;  /* 0x10000000000b7882 */ /* 0x000fe60000000000 */
[----:B------:R-:W5:Y:S01]  /*4300*/  LDC.64 R10, c[0x0][0xb18] ;  /* 0x0002c600ff0a7b82 */ /* 0x000f620000000a00 */
[----:B------:R-:W-:Y:S01]  /*4310*/  @!UP1 UIADD3 UR16, UPT, UPT, UR7, 0x200, URZ ;  /* 0x0000020007109890 */ /* 0x000fe2000fffe0ff */
[----:B------:R-:W-:Y:S01]  /*4320*/  @P3 SHF.R.U32.HI R28, RZ, 0x10, R25 ;  /* 0x00000010ff1c3819 */ /* 0x000fe20000011619 */
[----:B------:R-:W-:Y:S01]  /*4330*/  VOTEU.ALL UP1, P4 ;  /* 0x0000000000ff7886 */ /* 0x000fe20002020000 */
[----:B------:R-:W-:Y:S01]  /*4340*/  UMOV UR20, UR36 ;  /* 0x0000002400147c82 */ /* 0x000fe20008000000 */
[----:B------:R-:W-:Y:S03]  /*4350*/  VIADD R30, R30, 0x1 ;  /* 0x000000011e1e7836 */ /* 0x000fe60000000000 */
[----:B--2---:R-:W2:Y:S01]  /*4360*/  @!P1 LDC R0, c[0x0][0xb20] ;  /* 0x0002c800ff009b82 */ /* 0x004ea20000000800 */
[----:B------:R-:W-:Y:S01]  /*4370*/  IMAD.U32 R21, RZ, RZ, UR8 ;  /* 0x00000008ff157e24 */ /* 0x000fe2000f8e00ff */
[----:B------:R-:W-:Y:S06]  /*4380*/  UPRMT UR8, UR37, 0x654, UR17 ;  /* 0x0000065425087896 */ /* 0x000fec0008000011 */
[----:B-1----:R-:W1:Y:S01]  /*4390*/  @!P1 LDC R3, c[0x0][0xb0c] ;  /* 0x0002c300ff039b82 */ /* 0x002e620000000800 */
[----:B------:R-:W-:Y:S01]  /*43a0*/  IMAD.U32 R20, RZ, RZ, UR9 ;  /* 0x00000009ff147e24 */ /* 0x000fe2000f8e00ff */
[----:B------:R-:W-:Y:S04]  /*43b0*/  @!P4 R2UR UR15, R21 ;  /* 0x00000000150fc2ca */ /* 0x000fe800000e0000 */
[----:B------:R-:W-:Y:S01]  /*43c0*/  @!P4 R2UR UR14, R20 ;  /* 0x00000000140ec2ca */ /* 0x000fe200000e0000 */
[----:B------:R-:W-:Y:S11]  /*43d0*/  @!P4 IMAD.MOV.U32 R20, RZ, RZ, 0x2000 ;  /* 0x00002000ff14c424 */ /* 0x000ff600078e00ff */
[----:B------:R-:W-:Y:S01]  /*43e0*/  @!UPT UIADD3 URZ, UPT, UPT, URZ, URZ, URZ ;  /* 0x000000fffffff290 */ /* 0x000fe2000fffe0ff */
[----:B------:R1:W-:Y:S01]  /*43f0*/  @!UP1 UTMALDG.3D [UR16], [UR14], desc[UR10] ;  /* 0x00000a100e0095b4 */ /* 0x0003e20008011000 */
[----:B------:R1:W-:Y:S02]  /*4400*/  @!P4 SYNCS.ARRIVE.TRANS64.RED.A0TR RZ, [UR7+0x60], R20 ;  /* 0x00006014ffffc9a7 */ /* 0x0003e40008300407 */
[----:B-1----:R-:W-:Y:S01]  /*4410*/  @!P1 ISETP.NE.AND P2, PT, R3, 0x1, PT ;  /* 0x000000010300980c */ /* 0x002fe20003f45270 */
[C---:B---3--:R-:W-:Y:S01]  /*4420*/  @!P1 IMAD.HI.U32 R14, R13.reuse, R14, RZ ;  /* 0x0000000e0d0e9227 */ /* 0x048fe200078e00ff */
[----:B-----5:R-:W-:Y:S03]  /*4430*/  @!P1 ISETP.NE.AND P0, PT, R10, 0x1, PT ;  /* 0x000000010a00980c */ /* 0x020fe60003f05270 */
[C---:B------:R-:W-:Y:S01]  /*4440*/  @!P1 IMAD.HI.U32 R11, R8.reuse, R11, RZ ;  /* 0x0000000b080b9227 */ /* 0x040fe200078e00ff */
[----:B------:R-:W-:Y:S04]  /*4450*/  @!P1 SHF.R.U32.HI R14, RZ, R15, R14 ;  /* 0x0000000fff0e9219 */ /* 0x000fe8000001160e */
[----:B--2---:R-:W-:Y:S01]  /*4460*/  @!P1 SHF.R.U32.HI R9, RZ, R0, R11 ;  /* 0x00000000ff099219 */ /* 0x004fe2000001160b */
[----:B------:R-:W-:Y:S01]  /*4470*/  SYNCS.ARRIVE.TRANS64.RED.A1T0 RZ, [UR8], RZ ;  /* 0x000000ffffff79a7 */ /* 0x000fe20008100408 */
[----:B------:R-:W-:Y:S02]  /*4480*/  @!P1 SEL R14, R13, R14, !P2 ;  /* 0x0000000e0d0e9207 */ /* 0x000fe40005000000 */
[----:B------:R-:W-:Y:S01]  /*4490*/  @!P1 SEL R9, R8, R9, !P0 ;  /* 0x0000000908099207 */ /* 0x000fe20004000000 */
[----:B------:R-:W1:Y:S04]  /*44a0*/  SYNCS.PHASECHK.TRANS64.TRYWAIT P5, [UR7+0x78], R12 ;  /* 0x0000780cff0075a7 */ /* 0x000e6800080a1107 */
[----:B------:R-:W-:Y:S02]  /*44b0*/  @!P1 IMAD.IADD R0, R9, 0x1, -R14 ;  /* 0x0000000109009824 */ /* 0x000fe400078e0a0e */
[----:B------:R-:W-:Y:S02]  /*44c0*/  @!P1 IMAD.IADD R9, R14, 0x1, -R9 ;  /* 0x000000010e099824 */ /* 0x000fe400078e0a09 */
[----:B------:R-:W-:Y:S02]  /*44d0*/  @!P1 IMAD R13, R0, R3, R13 ;  /* 0x00000003000d9224 */ /* 0x000fe400078e020d */
[----:B------:R-:W-:Y:S01]  /*44e0*/  @!P1 IMAD R8, R9, R10, R8 ;  /* 0x0000000a09089224 */ /* 0x000fe200078e0208 */
[----:B-1----:R-:W-:Y:S06]  /*44f0*/  @!P5 BRA `(.L_x_77) ;  /* 0x0000004400e4d947 */ /* 0x002fec0003800000 */
.L_x_143:
[----:B-1----:R-:W-:Y:S01]  /*4500*/  @!P4 IADD3 R3, P0, PT, R32, 0x580, RZ ;  /* 0x000005802003c810 */ /* 0x002fe20007f1e0ff */
[----:B------:R-:W-:Y:S01]  /*4510*/  VOTEU.ALL UP1, P4 ;  /* 0x0000000000ff7886 */ /* 0x000fe20002020000 */
[----:B------:R-:W-:Y:S01]  /*4520*/  UMOV UR20, 0x0 ;  /* 0x0000000000147882 */ /* 0x000fe20000000000 */
[----:B------:R-:W-:Y:S01]  /*4530*/  UMOV UR21, 0x10000000 ;  /* 0x1000000000157882 */ /* 0x000fe20000000000 */
[----:B------:R-:W-:Y:S01]  /*4540*/  @!P4 R2UR UR9, R3 ;  /* 0x000000000309c2ca */ /* 0x000fe200000e0000 */
[----:B------:R-:W-:Y:S01]  /*4550*/  @!P4 IMAD.X R0, RZ, RZ, R33, P0 ;  /* 0x000000ffff00c224 */ /* 0x000fe200000e0621 */
[----:B------:R-:W-:Y:S01]  /*4560*/  @!UP1 UIADD3 UR10, UPT, UPT, UR18, 0x40, URZ ;  /* 0x00000040120a9890 */ /* 0x000fe2000fffe0ff */
[----:B------:R-:W-:Y:S01]  /*4570*/  ISETP.NE.AND P0, PT, R30, 0x2, PT ;  /* 0x000000021e00780c */ /* 0x000fe20003f05270 */
[----:B------:R-:W-:Y:S01]  /*4580*/  UMOV UR11, UR19 ;  /* 0x00000013000b7c82 */ /* 0x000fe20008000000 */
[----:B------:R-:W-:Y:S01]  /*4590*/  UMOV UR12, UR36 ;  /* 0x00000024000c7c82 */ /* 0x000fe20008000000 */
[----:B------:R-:W-:Y:S01]  /*45a0*/  @!P4 R2UR UR8, R0 ;  /* 0x000000000008c2ca */ /* 0x000fe200000e0000 */
[----:B------:R-:W-:Y:S01]  /*45b0*/  IMAD.IADD R20, R8, 0x1, R150 ;  /* 0x0000000108147824 */ /* 0x000fe200078e0296 */
[----:B------:R-:W-:Y:S01]  /*45c0*/  @P3 R2UR UR36, R28 ;  /* 0x000000001c2432ca */ /* 0x000fe200000e0000 */
[----:B------:R-:W-:Y:S01]  /*45d0*/  IMAD.IADD R21, R13, 0x1, R152 ;  /* 0x000000010d157824 */ /* 0x000fe200078e0298 */
[----:B------:R-:W-:Y:S02]  /*45e0*/  SEL R0, RZ, 0x1, P0 ;  /* 0x00000001ff007807 */ /* 0x000fe40000000000 */
[----:B------:R-:W-:Y:S01]  /*45f0*/  LOP3.LUT R31, R31, 0x1, RZ, 0x3c, !PT ;  /* 0x000000011f1f7812 */ /* 0x000fe200078e3cff */
[----:B------:R-:W-:Y:S01]  /*4600*/  IMAD.U32 R10, RZ, RZ, UR9 ;  /* 0x00000009ff0a7e24 */ /* 0x000fe2000f8e00ff */
[----:B------:R-:W-:Y:S01]  /*4610*/  @!UP1 UIADD3 UR9, UPT, UPT, UR7, 0x68, URZ ;  /* 0x0000006807099890 */ /* 0x000fe2000fffe0ff */
[----:B------:R-:W-:Y:S02]  /*4620*/  LOP3.LUT R29, R29, R0, RZ, 0x3c, !PT ;  /* 0x000000001d1d7212 */ /* 0x000fe400078e3cff */
[----:B------:R-:W-:Y:S02]  /*4630*/  SEL R30, R30, RZ, P0 ;  /* 0x000000ff1e1e7207 */ /* 0x000fe40000000000 */
[----:B------:R-:W-:Y:S01]  /*4640*/  IMAD.U32 R11, RZ, RZ, UR8 ;  /* 0x00000008ff0b7e24 */ /* 0x000fe2000f8e00ff */
[----:B------:R-:W-:Y:S01]  /*4650*/  @!P4 R2UR UR14, R10 ;  /* 0x000000000a0ec2ca */ /* 0x000fe200000e0000 */
[----:B------:R-:W-:Y:S01]  /*4660*/  @!UP1 UIADD3 UR8, UPT, UPT, UR7, 0x2200, URZ ;  /* 0x0000220007089890 */ /* 0x000fe2000fffe0ff */
[----:B------:R-:W-:Y:S02]  /*4670*/  VOTEU.ALL UP1, P4 ;  /* 0x0000000000ff7886 */ /* 0x000fe40002020000 */
[----:B------:R-:W-:Y:S11]  /*4680*/  @!P4 R2UR UR15, R11 ;  /* 0x000000000b0fc2ca */ /* 0x000ff600000e0000 */
[----:B------:R-:W-:Y:S02]  /*4690*/  @!UPT UIADD3 URZ, UPT, UPT, URZ, URZ, URZ ;  /* 0x000000fffffff290 */ /* 0x000fe4000fffe0ff */
[----:B------:R2:W-:Y:S01]  /*46a0*/  @!UP1 UTMALDG.3D [UR8], [UR14], desc[UR20] ;  /* 0x000014080e0095b4 */ /* 0x0005e20008011000 */
[----:B------:R2:W-:Y:S01]  /*46b0*/  @!P4 SYNCS.ARRIVE.TRANS64.RED.A0TR RZ, [UR7+0x68], R23 ;  /* 0x00006817ffffc9a7 */ /* 0x0005e20008300407 */
[----:B------:R-:W-:Y:S01]  /*46c0*/  UPLOP3.LUT UP1, UPT, UPT, UPT, UPT, 0x80, 0x8 ;  /* 0x000000000008789c */ /* 0x000fe20003f2f070 */
[----:B------:R-:W-:Y:S01]  /*46d0*/  SYNCS.ARRIVE.TRANS64.RED.A1T0 RZ, [UR13], RZ ;  /* 0x000000ffffff79a7 */ /* 0x000fe2000810040d */
[----:B------:R-:W-:Y:S09]  /*46e0*/  @P3 BRA `(.L_x_78) ;  /* 0xfffffff400503947 */ /* 0x000ff2000383ffff */
[----:B------:R-:W-:-:S04]  /*46f0*/  SHF.L.U32 R3, R31, 0x1f, RZ ;  /* 0x0000001f1f037819 */ /* 0x000fc800000006ff */
[----:B------:R-:W1:Y:S02]  /*4700*/  SYNCS.PHASECHK.TRANS64.TRYWAIT P0, [UR7+0x70], R3 ;  /* 0x00007003ff0075a7 */ /* 0x000e640008001107 */
[----:B-1----:R-:W-:Y:S05]  /*4710*/  @!P0 BRA `(.L_x_79) ;  /* 0x0000004400748947 */ /* 0x002fea0003800000 */
.L_x_145:
[----:B-1----:R-:W-:-:S07]  /*4720*/  MOV R0, UR7 ;  /* 0x0000000700007c02 */ /* 0x002fce0008000f00 */
.L_x_80:
[----:B-1----:R-:W-:-:S04]  /*4730*/  SHF.L.U32 R3, R31, 0x1f, RZ ;  /* 0x0000001f1f037819 */ /* 0x002fc800000006ff */
[----:B------:R1:W3:Y:S03]  /*4740*/  SYNCS.PHASECHK.TRANS64.TRYWAIT P0, [R0+URZ+0x78], R3 ;  /* 0x00007803000075a7 */ /* 0x0002e600080011ff */
[----:B---3--:R-:W-:Y:S05]  /*4750*/  @!P0 NANOSLEEP.SYNCS 0x989680 ;  /* 0x009896800000895d */ /* 0x008fea0003900000 */
[----:B------:R-:W3:Y:S02]  /*4760*/  @!P0 SYNCS.PHASECHK.TRANS64 P0, [R0+URZ+0x78], R3 ;  /* 0x00007803000085a7 */ /* 0x000ee400080010ff */
[----:B--23--:R-:W-:Y:S05]  /*4770*/  @P0 EXIT ;  /* 0x000000000000094d */ /* 0x00cfea0003800000 */
[----:B------:R-:W-:Y:S05]  /*4780*/  BRA `(.L_x_80) ;  /* 0xfffffffc00e87947 */ /* 0x000fea000383ffff */
.L_x_69:
[----:B------:R-:W-:-:S06]  /*4790*/  UISETP.GE.AND UP1, UPT, UR8, 0x4, UPT ;  /* 0x000000040800788c */ /* 0x000fcc000bf26270 */
[----:B------:R-:W-:-:S13]  /*47a0*/  PLOP3.LUT P0, PT, PT, PT, UP1, 0x80, 0x8 ;  /* 0x000000000008781c */ /* 0x000fda0003f0f018 */
[----:B------:R-:W-:Y:S05]  /*47b0*/  @!P0 EXIT ;  /* 0x000000000000894d */ /* 0x000fea0003800000 */
[----:B------:R-:W-:Y:S01]  /*47c0*/  BAR.SYNC.DEFER_BLOCKING 0x6, 0xa0 ;  /* 0x0182800000007b1d */ /* 0x000fe20000010000 */
[C---:B------:R-:W-:Y:S01]  /*47d0*/  IMAD.U32 R79, R167.reuse, 0x10000, RZ ;  /* 0x00010000a74f7824 */ /* 0x040fe200078e00ff */
[C---:B------:R-:W-:Y:S01]  /*47e0*/  R2P PR, R167.reuse, 0x6 ;  /* 0x00000006a7007804 */ /* 0x040fe20000000000 */
[----:B------:R-:W-:Y:S01]  /*47f0*/  IMAD.SHL.U32 R2, R167, 0x40, RZ ;  /* 0x00000040a7027824 */ /* 0x000fe200078e00ff */
[----:B------:R-:W-:Y:S01]  /*4800*/  CS2R R160, SRZ ;  /* 0x0000000000a07805 */ /* 0x000fe2000001ff00 */
[----:B------:R-:W-:Y:S01]  /*4810*/  IMAD.MOV.U32 R164, RZ, RZ, 0x20 ;  /* 0x00000020ffa47424 */ /* 0x000fe200078e00ff */
[----:B------:R-:W-:Y:S02]  /*4820*/  UMOV UR49, 0x400 ;  /* 0x0000040000317882 */ /* 0x000fe40000000000 */
[----:B------:R-:W1:Y:S01]  /*4830*/  LDC R157, c[0x0][0x370] ;  /* 0x0000dc00ff9d7b82 */ /* 0x000e620000000800 */
[----:B------:R-:W-:Y:S01]  /*4840*/  ULEA UR49, UR37, UR49, 0x18 ;  /* 0x0000003125317291 */ /* 0x000fe2000f8ec0ff */
[----:B------:R-:W-:Y:S01]  /*4850*/  LOP3.LUT R79, R79, 0x600000, RZ, 0xc0, !PT ;  /* 0x006000004f4f7812 */ /* 0x000fe200078ec0ff */
[----:B------:R-:W-:Y:S01]  /*4860*/  IMAD.SHL.U32 R153, R167, 0x8, RZ ;  /* 0x00000008a7997824 */ /* 0x000fe200078e00ff */
[----:B------:R-:W-:Y:S01]  /*4870*/  LOP3.LUT R4, R2, 0x180, RZ, 0xc0, !PT ;  /* 0x0000018002047812 */ /* 0x000fe200078ec0ff */
[----:B------:R-:W-:Y:S01]  /*4880*/  IMAD.MOV.U32 R165, RZ, RZ, 0x10 ;  /* 0x00000010ffa57424 */ /* 0x000fe200078e00ff */
[----:B------:R-:W-:Y:S01]  /*4890*/  SEL R164, R164, 0xffffffe0, !P2 ;  /* 0xffffffe0a4a47807 */ /* 0x000fe20005000000 */
[----:B------:R-:W-:Y:S01]  /*48a0*/  UIADD3 UR4, UPT, UPT, UR49, 0x4200, URZ ;  /* 0x0000420031047890 */ /* 0x000fe2000fffe0ff */
[----:B------:R-:W2:Y:S01]  /*48b0*/  LDC R74, c[0x0][0xb0c] ;  /* 0x0002c300ff4a7b82 */ /* 0x000ea20000000800 */
[----:B------:R-:W-:Y:S01]  /*48c0*/  LOP3.LUT R153, R4, 0x30, R153, 0xf8, !PT ;  /* 0x0000003004997812 */ /* 0x000fe200078ef899 */
[----:B------:R-:W-:Y:S01]  /*48d0*/  IMAD.MOV.U32 R76, RZ, RZ, RZ ;  /* 0x000000ffff4c7224 */ /* 0x000fe200078e00ff */
[----:B------:R-:W-:Y:S01]  /*48e0*/  SEL R165, R165, 0xfffffff0, !P1 ;  /* 0xfffffff0a5a57807 */ /* 0x000fe20004800000 */
[----:B------:R-:W-:Y:S01]  /*48f0*/  IMAD.MOV.U32 R162, RZ, RZ, RZ ;  /* 0x000000ffffa27224 */ /* 0x000fe200078e00ff */
[----:B------:R-:W-:Y:S01]  /*4900*/  LOP3.LUT R153, R153, 0x1e40, R2, 0xf8, !PT ;  /* 0x00001e4099997812 */ /* 0x000fe200078ef802 */
[----:B------:R-:W-:Y:S01]  /*4910*/  IMAD.MOV.U32 R169, RZ, RZ, RZ ;  /* 0x000000ffffa97224 */ /* 0x000fe200078e00ff */
[----:B------:R-:W-:Y:S01]  /*4920*/  LOP3.LUT R167, R167, 0x60, RZ, 0xc0, !PT ;  /* 0x00000060a7a77812 */ /* 0x000fe200078ec0ff */
[----:B------:R-:W4:Y:S01]  /*4930*/  LDC R155, c[0x0][0xb20] ;  /* 0x0002c800ff9b7b82 */ /* 0x000f220000000800 */
[----:B------:R-:W3:Y:S01]  /*4940*/  LDS R0, [UR49+0x140] ;  /* 0x00014031ff007984 */ /* 0x000ee20008000800 */
[----:B------:R-:W-:Y:S01]  /*4950*/  IMAD.MOV.U32 R159, RZ, RZ, RZ ;  /* 0x000000ffff9f7224 */ /* 0x000fe200078e00ff */
[----:B------:R-:W1:Y:S01]  /*4960*/  LDCU.64 UR52, c[0x0][0x348] ;  /* 0x00006900ff3477ac */ /* 0x000e620008000a00 */
[----:B------:R-:W-:Y:S01]  /*4970*/  IMAD.U32 R166, RZ, RZ, UR4 ;  /* 0x00000004ffa67e24 */ /* 0x000fe2000f8e00ff */
[----:B------:R-:W1:Y:S03]  /*4980*/  LDCU.64 UR38, c[0x0][0x888] ;  /* 0x00011100ff2677ac */ /* 0x000e660008000a00 */
[----:B------:R-:W1:Y:S01]  /*4990*/  LDC R73, c[0x0][0xb30] ;  /* 0x0002cc00ff497b82 */ /* 0x000e620000000800 */
[----:B------:R-:W1:Y:S01]  /*49a0*/  LDCU.64 UR44, c[0x0][0x890] ;  /* 0x00011200ff2c77ac */ /* 0x000e620008000a00 */
[----:B------:R-:W-:-:S06]  /*49b0*/  UIADD3 UR48, UPT, UPT, UR49, 0x200, URZ ;  /* 0x0000020031307890 */ /* 0x000fcc000fffe0ff */
[----:B------:R-:W1:Y:S08]  /*49c0*/  LDC.64 R148, c[0x0][0xb10] ;  /* 0x0002c400ff947b82 */ /* 0x000e700000000a00 */
[----:B------:R-:W1:Y:S08]  /*49d0*/  LDC.64 R70, c[0x0][0xb18] ;  /* 0x0002c600ff467b82 */ /* 0x000e700000000a00 */
[----:B------:R-:W1:Y:S08]  /*49e0*/  LDC.64 R68, c[0x0][0xb28] ;  /* 0x0002ca00ff447b82 */ /* 0x000e700000000a00 */
[----:B------:R-:W1:Y:S01]  /*49f0*/  LDC.64 R146, c[0x0][0x8b0] ;  /* 0x00022c00ff927b82 */ /* 0x000e620000000a00 */
[----:B---3--:R-:W-:Y:S01]  /*4a00*/  IMAD.IADD R79, R0, 0x1, R79 ;  /* 0x00000001004f7824 */ /* 0x008fe200078e024f */
[----:B------:R-:W-:-:S04]  /*4a10*/  SHF.R.S32.HI R0, RZ, 0x4, R164 ;  /* 0x00000004ff007819 */ /* 0x000fc800000114a4 */
[----:B------:R-:W-:Y:S02]  /*4a20*/  LEA.HI.SX32 R163, R165, R0, 0x1c ;  /* 0x00000000a5a37211 */ /* 0x000fe400078fe2ff */
[----:B------:R-:W3:Y:S08]  /*4a30*/  LDC.64 R144, c[0x0][0x8a8] ;  /* 0x00022a00ff907b82 */ /* 0x000ef00000000a00 */
[----:B--2-4-:R-:W1:Y:S02]  /*4a40*/  LDC R156, c[0x0][0x374] ;  /* 0x0000dd00ff9c7b82 */ /* 0x014e640000000800 */
.L_x_106:
[----:B------:R-:W-:Y:S02]  /*4a50*/  LEA R0, R169, UR49, 0x3 ;  /* 0x00000031a9007c11 */ /* 0x000fe4000f8e18ff */
[----:B------:R-:W-:Y:S02]  /*4a60*/  SHF.L.U32 R3, R161, 0x1f, RZ ;  /* 0x0000001fa1037819 */ /* 0x000fe400000006ff */
[----:B-1----:R-:W-:Y:S02]  /*4a70*/  LEA R16, R169, UR49, 0x4 ;  /* 0x00000031a9107c11 */ /* 0x002fe4000f8e20ff */
[----:B------:R-:W2:Y:S02]  /*4a80*/  SYNCS.PHASECHK.TRANS64.TRYWAIT P0, [R0+URZ+0x90], R3 ;  /* 0x00009003000075a7 */ /* 0x000ea400080011ff */
[----:B--2---:R-:W-:Y:S05]  /*4a90*/  @!P0 BRA `(.L_x_81) ;  /* 0x0000004000ac8947 */ /* 0x004fea0003800000 */
.L_x_146:
[----:B------:R-:W4:Y:S01]  /*4aa0*/  LDC.64 R12, c[0x0][0xb10] ;  /* 0x0002c400ff0c7b82 */ /* 0x000f220000000a00 */
[----:B------:R-:W3:Y:S01]  /*4ab0*/  LDS.128 R16, [R16+0x120] ;  /* 0x0001200010107984 */ /* 0x000ee20000000c00 */
[----:B-1----:R-:W-:Y:S01]  /*4ac0*/  ISETP.NE.AND P1, PT, R73, 0x1, PT ;  /* 0x000000014900780c */ /* 0x002fe20003f25270 */
[----:B--2---:R-:W-:Y:S01]  /*4ad0*/  VIADD R0, R0, 0xa0 ;  /* 0x000000a000007836 */ /* 0x004fe20000000000 */
[----:B------:R-:W-:Y:S04]  /*4ae0*/  ISETP.GE.AND P0, PT, R72, 0x1, PT ;  /* 0x000000014800780c */ /* 0x000fe80003f06270 */
[----:B------:R-:W1:Y:S01]  /*4af0*/  LDC.64 R10, c[0x0][0xb18] ;  /* 0x0002c600ff0a7b82 */ /* 0x000e620000000a00 */
[----:B------:R-:W-:Y:S01]  /*4b00*/  PRMT R0, RZ, 0x654, R0 ;  /* 0x00000654ff007816 */ /* 0x000fe20000000000 */
[----:B------:R-:W-:Y:S01]  /*4b10*/  @!PT LDS RZ, [RZ] ;  /* 0x00000000fffff984 */ /* 0x000fe20000000800 */
[----:B------:R-:W-:Y:S01]  /*4b20*/  @!PT LDS RZ, [RZ] ;  /* 0x00000000fffff984 */ /* 0x000fe20000000800 */
[----:B------:R-:W-:Y:S01]  /*4b30*/  @!PT LDS RZ, [RZ] ;  /* 0x00000000fffff984 */ /* 0x000fe20000000800 */
[----:B------:R-:W-:Y:S01]  /*4b40*/  @!PT LDS RZ, [RZ] ;  /* 0x00000000fffff984 */ /* 0x000fe20000000800 */
[----:B------:R2:W-:Y:S06]  /*4b50*/  MEMBAR.ALL.CTA ;  /* 0x0000000000007992 */ /* 0x0005ec0000008000 */
[----:B--2---:R-:W2:Y:S01]  /*4b60*/  FENCE.VIEW.ASYNC.S ;  /* 0x00000000000073c6 */ /* 0x004ea20000000000 */
[----:B------:R-:W1:Y:S08]  /*4b70*/  @!P1 LDC R14, c[0x0][0xb20] ;  /* 0x0002c800ff0e9b82 */ /* 0x000e700000000800 */
[----:B------:R-:W1:Y:S01]  /*4b80*/  @!P1 LDC R9, c[0x0][0xb0c] ;  /* 0x0002c300ff099b82 */ /* 0x000e620000000800 */
[----:B--2---:R2:W-:Y:S01]  /*4b90*/  SYNCS.ARRIVE.TRANS64.RED.A1T0 RZ, [R0+URZ], RZ ;  /* 0x000000ff00ff79a7 */ /* 0x0045e200081004ff */
[----:B---3--:R-:W-:Y:S04]  /*4ba0*/  LOP3.LUT P4, RZ, R18, 0x1, RZ, 0xc0, !PT ;  /* 0x0000000112ff7812 */ /* 0x008fe8000788c0ff */
[----:B------:R-:W-:Y:S09]  /*4bb0*/  P2R R168, PR, RZ, 0x10 ;  /* 0x00000010ffa87803 */ /* 0x000ff20000000000 */
[----:B------:R-:W-:Y:S02]  /*4bc0*/  @P4 MOV R77, R16 ;  /* 0x00000010004d4202 */ /* 0x000fe40000000f00 */
[----:B------:R-:W-:Y:S01]  /*4bd0*/  @P4 LOP3.LUT R75, R17, 0xffff, RZ, 0xc0, !PT ;  /* 0x0000ffff114b4812 */ /* 0x000fe200078ec0ff */
[----:B--2-4-:R-:W-:Y:S06]  /*4be0*/  @!P0 BRA `(.L_x_82) ;  /* 0x0000000000a48947 */ /* 0x014fec0003800000 */
[----:B------:R-:W-:Y:S01]  /*4bf0*/  IMAD.HI.U32 R24, R156, R71, RZ ;  /* 0x000000479c187227 */ /* 0x000fe200078e00ff */
[----:B------:R-:W-:Y:S02]  /*4c00*/  ISETP.NE.AND P0, PT, R70, 0x1, PT ;  /* 0x000000014600780c */ /* 0x000fe40003f05270 */
[----:B------:R-:W-:Y:S01]  /*4c10*/  ISETP.NE.AND P2, PT, R72, 0x1, PT ;  /* 0x000000014800780c */ /* 0x000fe20003f45270 */
[-C--:B------:R-:W-:Y:S01]  /*4c20*/  IMAD.HI.U32 R22, R157, R148.reuse, RZ ;  /* 0x000000949d167227 */ /* 0x080fe200078e00ff */
[----:B------:R-:W-:Y:S02]  /*4c30*/  SHF.R.U32.HI R23, RZ, R155, R24 ;  /* 0x0000009bff177219 */ /* 0x000fe40000011618 */
[----:B------:R-:W-:Y:S01]  /*4c40*/  ISETP.NE.AND P3, PT, R74, 0x1, PT ;  /* 0x000000014a00780c */ /* 0x000fe20003f65270 */
[----:B------:R-:W-:Y:S01]  /*4c50*/  IMAD.HI.U32 R28, R75, R71, RZ ;  /* 0x000000474b1c7227 */ /* 0x000fe200078e00ff */
[----:B------:R-:W-:Y:S02]  /*4c60*/  SHF.R.U32.HI R22, RZ, R149, R22 ;  /* 0x00000095ff167219 */ /* 0x000fe40000011616 */
[----:B------:R-:W-:Y:S01]  /*4c70*/  SEL R3, R156, R23, !P0 ;  /* 0x000000179c037207 */ /* 0x000fe20004000000 */
[----:B------:R-:W-:Y:S01]  /*4c80*/  IMAD.HI.U32 R26, R77, R148, RZ ;  /* 0x000000944d1a7227 */ /* 0x000fe200078e00ff */
[----:B------:R-:W-:Y:S03]  /*4c90*/  SEL R7, R157, R22, !P3 ;  /* 0x000000169d077207 */ /* 0x000fe60005800000 */
[-C--:B------:R-:W-:Y:S01]  /*4ca0*/  IMAD.HI.U32 R22, R3, R68.reuse, RZ ;  /* 0x0000004403167227 */ /* 0x080fe200078e00ff */
[----:B------:R-:W-:Y:S03]  /*4cb0*/  SHF.R.U32.HI R26, RZ, R149, R26 ;  /* 0x00000095ff1a7219 */ /* 0x000fe6000001161a */
[----:B------:R-:W-:Y:S01]  /*4cc0*/  IMAD.HI.U32 R24, R7, R68, RZ ;  /* 0x0000004407187227 */ /* 0x000fe200078e00ff */
[----:B------:R-:W-:Y:S02]  /*4cd0*/  @P2 SHF.R.U32.HI R3, RZ, R69, R22 ;  /* 0x00000045ff032219 */ /* 0x000fe40000011616 */
[----:B------:R-:W-:Y:S02]  /*4ce0*/  SHF.R.U32.HI R22, RZ, R155, R28 ;  /* 0x0000009bff167219 */ /* 0x000fe4000001161c */
[----:B------:R-:W-:Y:S01]  /*4cf0*/  @P2 SHF.R.U32.HI R7, RZ, R69, R24 ;  /* 0x00000045ff072219 */ /* 0x000fe20000011618 */
[C---:B------:R-:W-:Y:S01]  /*4d00*/  IMAD R2, R72.reuse, R3, RZ ;  /* 0x0000000348027224 */ /* 0x040fe200078e02ff */
[----:B------:R-:W-:Y:S02]  /*4d10*/  SEL R5, R75, R22, !P0 ;  /* 0x000000164b057207 */ /* 0x000fe40004000000 */
[----:B------:R-:W-:Y:S01]  /*4d20*/  SEL R3, R77, R26, !P3 ;  /* 0x0000001a4d037207 */ /* 0x000fe20005800000 */
[----:B------:R-:W-:Y:S01]  /*4d30*/  IMAD R4, R72, R7, RZ ;  /* 0x0000000748047224 */ /* 0x000fe200078e02ff */
[C---:B------:R-:W-:Y:S01]  /*4d40*/  ISETP.GE.AND P0, PT, R5.reuse, R2, PT ;  /* 0x000000020500720c */ /* 0x040fe20003f06270 */
[----:B------:R-:W-:Y:S03]  /*4d50*/  IMAD.HI.U32 R6, R5, R68, RZ ;  /* 0x0000004405067227 */ /* 0x000fe600078e00ff */
[----:B------:R-:W-:Y:S01]  /*4d60*/  ISETP.GE.OR P0, PT, R3, R4, P0 ;  /* 0x000000040300720c */ /* 0x000fe20000706670 */
[----:B------:R-:W-:Y:S01]  /*4d70*/  IMAD.MOV R4, RZ, RZ, -R3 ;  /* 0x000000ffff047224 */ /* 0x000fe200078e0a03 */
[-C--:B------:R-:W-:Y:S03]  /*4d80*/  SHF.R.U32.HI R6, RZ, R69.reuse, R6 ;  /* 0x00000045ff067219 */ /* 0x080fe60000011606 */
[----:B------:R-:W-:Y:S01]  /*4d90*/  IMAD R77, R74, R4, R77 ;  /* 0x000000044a4d7224 */ /* 0x000fe200078e024d */
[----:B------:R-:W-:Y:S05]  /*4da0*/  SEL R15, R5, R6, !P2 ;  /* 0x00000006050f7207 */ /* 0x000fea0005000000 */
[----:B------:R-:W-:Y:S02]  /*4db0*/  IMAD.MOV R6, RZ, RZ, -R15 ;  /* 0x000000ffff067224 */ /* 0x000fe400078e0a0f */
[C---:B------:R-:W-:Y:S04]  /*4dc0*/  @!P0 IMAD.HI.U32 R2, R3.reuse, R68, RZ ;  /* 0x0000004403028227 */ /* 0x040fe800078e00ff */
[----:B------:R-:W-:Y:S01]  /*4dd0*/  IMAD R6, R72, R6, R5 ;  /* 0x0000000648067224 */ /* 0x000fe200078e0205 */
[----:B------:R-:W-:Y:S04]  /*4de0*/  @!P0 SHF.R.U32.HI R2, RZ, R69, R2 ;  /* 0x00000045ff028219 */ /* 0x000fe80000011602 */
[----:B------:R-:W-:Y:S02]  /*4df0*/  @!P0 SEL R0, R3, R2, !P2 ;  /* 0x0000000203008207 */ /* 0x000fe40005000000 */
[----:B------:R-:W-:Y:S02]  /*4e00*/  IADD3 R2, PT, PT, -R5, RZ, RZ ;  /* 0x000000ff05027210 */ /* 0x000fe40007ffe1ff */
[----:B------:R-:W-:Y:S01]  /*4e10*/  @!P0 IADD3 R8, PT, PT, R15, -R0, RZ ;  /* 0x800000000f088210 */ /* 0x000fe20007ffe0ff */
[----:B------:R-:W-:Y:S02]  /*4e20*/  @!P0 IMAD R0, R7, R6, R0 ;  /* 0x0000000607008224 */ /* 0x000fe400078e0200 */
[----:B------:R-:W-:Y:S02]  /*4e30*/  IMAD R75, R70, R2, R75 ;  /* 0x00000002464b7224 */ /* 0x000fe400078e024b */
[----:B------:R-:W-:Y:S02]  /*4e40*/  @!P0 IMAD R5, R8, R72, R3 ;  /* 0x0000004808058224 */ /* 0x000fe400078e0203 */
[----:B------:R-:W-:Y:S04]  /*4e50*/  @!P0 IMAD.MOV.U32 R3, RZ, RZ, R0 ;  /* 0x000000ffff038224 */ /* 0x000fe800078e0000 */
[----:B------:R-:W-:Y:S02]  /*4e60*/  IMAD R77, R3, R74, R77 ;  /* 0x0000004a034d7224 */ /* 0x000fe400078e024d */
[----:B------:R-:W-:Y:S07]  /*4e70*/  IMAD R75, R5, R70, R75 ;  /* 0x00000046054b7224 */ /* 0x000fee00078e024b */
.L_x_82:
[----:B-1----:R-:W-:Y:S01]  /*4e80*/  @!P1 ISETP.NE.AND P0, PT, R10, 0x1, PT ;  /* 0x000000010a00980c */ /* 0x002fe20003f05270 */
[----:B------:R-:W-:Y:S01]  /*4e90*/  @!P1 IMAD.HI.U32 R0, R77, R12, RZ ;  /* 0x0000000c4d009227 */ /* 0x000fe200078e00ff */
[----:B------:R-:W-:Y:S01]  /*4ea0*/  @!P1 ISETP.NE.AND P2, PT, R9, 0x1, PT ;  /* 0x000000010900980c */ /* 0x000fe20003f45270 */
[----:B------:R-:W-:Y:S01]  /*4eb0*/  ULOP3.LUT UP0, URZ, UR48, 0x1b0, URZ, 0xc0, !UPT ;  /* 0x000001b030ff7892 */ /* 0x000fe2000f80c0ff */
[----:B------:R-:W-:Y:S01]  /*4ec0*/  R2UR UR42, R21 ;  /* 0x00000000152a72ca */ /* 0x000fe200000e0000 */
[----:B------:R-:W-:Y:S01]  /*4ed0*/  @!P1 IMAD.HI.U32 R3, R75, R11, RZ ;  /* 0x0000000b4b039227 */ /* 0x000fe200078e00ff */
[----:B------:R-:W-:Y:S02]  /*4ee0*/  @!P1 SHF.R.U32.HI R0, RZ, R13, R0 ;  /* 0x0000000dff009219 */ /* 0x000fe40000011600 */
[----:B------:R-:W-:Y:S01]  /*4ef0*/  R2UR UR41, R20 ;  /* 0x00000000142972ca */ /* 0x000fe200000e0000 */
[----:B------:R-:W-:Y:S01]  /*4f00*/  VIADD R169, R169, 0x1 ;  /* 0x00000001a9a97836 */ /* 0x000fe20000000000 */
[----:B------:R-:W-:Y:S02]  /*4f10*/  @!P1 SHF.R.U32.HI R2, RZ, R14, R3 ;  /* 0x0000000eff029219 */ /* 0x000fe40000011603 */
[----:B------:R-:W-:Y:S02]  /*4f20*/  @!P1 SEL R3, R77, R0, !P2 ;  /* 0x000000004d039207 */ /* 0x000fe40005000000 */
[----:B------:R-:W-:Y:S02]  /*4f30*/  @!P1 SEL R2, R75, R2, !P0 ;  /* 0x000000024b029207 */ /* 0x000fe40004000000 */
[----:B------:R-:W-:Y:S01]  /*4f40*/  @P4 SHF.R.U32.HI R158, RZ, 0x10, R17 ;  /* 0x00000010ff9e4819 */ /* 0x000fe20000011611 */
[----:B------:R-:W-:Y:S02]  /*4f50*/  USHF.L.U32 UR42, UR42, 0x7, URZ ;  /* 0x000000072a2a7899 */ /* 0x000fe400080006ff */
[----:B------:R-:W-:Y:S02]  /*4f60*/  @!P1 IMAD.IADD R0, R2, 0x1, -R3 ;  /* 0x0000000102009824 */ /* 0x000fe400078e0a03 */
[----:B------:R-:W-:Y:S01]  /*4f70*/  @!P1 IMAD.IADD R2, R3, 0x1, -R2 ;  /* 0x0000000103029824 */ /* 0x000fe200078e0a02 */
[----:B------:R-:W-:Y:S01]  /*4f80*/  USHF.L.U32 UR41, UR41, 0x7, URZ ;  /* 0x0000000729297899 */ /* 0x000fe200080006ff */
[----:B------:R-:W-:Y:S02]  /*4f90*/  @!P1 IMAD R77, R0, R9, R77 ;  /* 0x00000009004d9224 */ /* 0x000fe400078e024d */
[----:B------:R-:W-:Y:S01]  /*4fa0*/  @!P1 IMAD R75, R2, R10, R75 ;  /* 0x0000000a024b9224 */ /* 0x000fe200078e024b */
[----:B------:R-:W-:Y:S08]  /*4fb0*/  BRA.U !UP0, `(.L_x_83) ;  /* 0x0000000108407547 */ /* 0x000ff0000b800000 */
[----:B------:R-:W1:Y:S01]  /*4fc0*/  LDCU.64 UR8, c[0x4][0x80] ;  /* 0x01001000ff0877ac */ /* 0x000e620008000a00 */
[----:B------:R-:W-:Y:S01]  /*4fd0*/  MOV R3, 0x0 ;  /* 0x0000000000037802 */ /* 0x000fe20000000f00 */
[----:B------:R-:W-:Y:S02]  /*4fe0*/  HFMA2 R12, -RZ, RZ, 0, 5.9604644775390625e-08 ;  /* 0x00000001ff0c7431 */ /* 0x000fe400000001ff */
[----:B------:R-:W-:Y:S02]  /*4ff0*/  IMAD.MOV.U32 R8, RZ, RZ, 0x70 ;  /* 0x00000070ff087424 */ /* 0x000fe400078e00ff */
[----:B------:R-:W-:Y:S01]  /*5000*/  IMAD.MOV.U32 R13, RZ, RZ, RZ ;  /* 0x000000ffff0d7224 */ /* 0x000fe200078e00ff */
[----:B------:R-:W2:Y:S01]  /*5010*/  LDCU.64 UR6, c[0x4][0x88] ;  /* 0x01001100ff0677ac */ /* 0x000ea20008000a00 */
[----:B------:R-:W3:Y:S01]  /*5020*/  LDC.64 R2, c[0x4][R3] ;  /* 0x0100000003027b82 */ /* 0x000ee20000000a00 */
[----:B------:R-:W4:Y:S01]  /*5030*/  LDCU.64 UR4, c[0x4][0x8] ;  /* 0x01000100ff0477ac */ /* 0x000f220008000a00 */
[----:B-1----:R-:W-:Y:S01]  /*5040*/  MOV R5, UR9 ;  /* 0x0000000900057c02 */ /* 0x002fe20008000f00 */
[----:B------:R-:W-:Y:S01]  /*5050*/  IMAD.U32 R4, RZ, RZ, UR8 ;  /* 0x00000008ff047e24 */ /* 0x000fe2000f8e00ff */
[----:B--2---:R-:W-:Y:S01]  /*5060*/  MOV R7, UR7 ;  /* 0x0000000700077c02 */ /* 0x004fe20008000f00 */
[----:B------:R-:W-:Y:S01]  /*5070*/  IMAD.U32 R6, RZ, RZ, UR6 ;  /* 0x00000006ff067e24 */ /* 0x000fe2000f8e00ff */
[----:B----4-:R-:W-:Y:S01]  /*5080*/  MOV R11, UR5 ;  /* 0x00000005000b7c02 */ /* 0x010fe20008000f00 */
[----:B------:R-:W-:Y:S02]  /*5090*/  IMAD.U32 R10, RZ, RZ, UR4 ;  /* 0x00000004ff0a7e24 */ /* 0x000fe4000f8e00ff */
[----:B------:R-:W-:Y:S07]  /*50a0*/  LEPC R20, `(.L_x_83) ;  /* 0x000000001014794e */ /* 0x000fee0000000000 */
[----:B---3-5:R-:W-:Y:S05]  /*50b0*/  CALL.ABS.NOINC R2 ;  /* 0x0000000002007343 */ /* 0x028fea0003c00000 */
.L_x_83:
[----:B------:R-:W-:Y:S01]  /*50c0*/  LOP3.LUT P0, RZ, R166, 0x1b0, RZ, 0xc0, !PT ;  /* 0x000001b0a6ff7812 */ /* 0x000fe2000780c0ff */
[----:B------:R-:W-:Y:S11]  /*50d0*/  BSSY.RECONVERGENT B6, `(.L_x_84) ;  /* 0x0000013000067945 */ /* 0x000ff60003800200 */
[----:B------:R-:W-:Y:S01]  /*50e0*/  @!UPT UIADD3 URZ, UPT, UPT, URZ, URZ, URZ ;  /* 0x000000fffffff290 */ /* 0x000fe2000fffe0ff */
[----:B------:R-:W-:Y:S05]  /*50f0*/  @!P0 BRA `(.L_x_85) ;  /* 0x0000000000408947 */ /* 0x000fea0003800000 */
        /* <DEDUP_REMOVED lines=16> */
.L_x_85:
[----:B------:R-:W-:Y:S05]  /*5200*/  BSYNC.RECONVERGENT B6 ;  /* 0x0000000000067941 */ /* 0x000fea0003800200 */
.L_x_84:
[----:B------:R-:W-:Y:S01]  /*5210*/  ISETP.NE.U32.AND P4, PT, R146, RZ, PT ;  /* 0x000000ff9200720c */ /* 0x000fe20003f85070 */
[----:B------:R-:W-:Y:S01]  /*5220*/  UISETP.NE.AND UP2, UPT, UR50, URZ, UPT ;  /* 0x000000ff3200728c */ /* 0x000fe2000bf45270 */
[----:B------:R-:W-:Y:S01]  /*5230*/  ISETP.NE.U32.AND P2, PT, RZ, UR38, PT ;  /* 0x00000026ff007c0c */ /* 0x000fe2000bf45070 */
[----:B------:R-:W-:Y:S01]  /*5240*/  UISETP.NE.U32.AND UP1, UPT, UR44, URZ, UPT ;  /* 0x000000ff2c00728c */ /* 0x000fe2000bf25070 */
[----:B------:R-:W-:Y:S01]  /*5250*/  ISETP.NE.AND.EX P4, PT, R147, RZ, PT, P4 ;  /* 0x000000ff9300720c */ /* 0x000fe20003f85340 */
[----:B------:R-:W-:Y:S01]  /*5260*/  UPLOP3.LUT UP0, UPT, UPT, UPT, UPT, 0x40, 0x4 ;  /* 0x000000000004789c */ /* 0x000fe20003f0e870 */
[----:B------:R-:W-:Y:S01]  /*5270*/  ISETP.NE.AND.EX P2, PT, RZ, UR39, PT, P2 ;  /* 0x00000027ff007c0c */ /* 0x000fe2000bf45320 */
[----:B------:R-:W-:Y:S01]  /*5280*/  UISETP.NE.AND.EX UP1, UPT, UR45, URZ, UPT, UP1 ;  /* 0x000000ff2d00728c */ /* 0x000fe2000bf25310 */
[----:B------:R-:W-:Y:S04]  /*5290*/  PLOP3.LUT P1, PT, PT, PT, UP2, 0x80, 0x8 ;  /* 0x000000000008781c */ /* 0x000fe80003f2f028 */
[----:B------:R-:W-:Y:S06]  /*52a0*/  @UP2 UPLOP3.LUT UP0, UPT, UPT, UPT, UP1, 0x80, 0x8 ;  /* 0x000000000008289c */ /* 0x000fec0003f0f010 */
[----:B------:R-:W-:Y:S01]  /*52b0*/  PLOP3.LUT P0, PT, PT, PT, UP0, 0x80, 0x8 ;  /* 0x000000000008781c */ /* 0x000fe20003f0f008 */
[----:B------:R-:W-:Y:S01]  /*52c0*/  @!UPT UIADD3 URZ, UPT, UPT, URZ, URZ, URZ ;  /* 0x000000fffffff290 */ /* 0x000fe2000fffe0ff */
[----:B------:R-:W-:Y:S11]  /*52d0*/  BRA.U !UP1, `(.L_x_86) ;  /* 0x0000000109387547 */ /* 0x000ff6000b800000 */
[----:B------:R-:W-:Y:S01]  /*52e0*/  UISETP.NE.U32.AND UP0, UPT, UR38, URZ, UPT ;  /* 0x000000ff2600728c */ /* 0x000fe2000bf05070 */
[----:B------:R-:W-:Y:S02]  /*52f0*/  HFMA2 R0, -RZ, RZ, 0, 5.9604644775390625e-08 ;  /* 0x00000001ff007431 */ /* 0x000fe400000001ff */
[----:B------:R-:W-:Y:S01]  /*5300*/  IMAD.MOV.U32 R151, RZ, RZ, 0x1 ;  /* 0x00000001ff977424 */ /* 0x000fe200078e00ff */
[----:B------:R-:W-:Y:S06]  /*5310*/  UISETP.NE.AND.EX UP0, UPT, UR39, URZ, UPT, UP0 ;  /* 0x000000ff2700728c */ /* 0x000fec000bf05300 */
[----:B------:R-:W-:Y:S05]  /*5320*/  PLOP3.LUT P3, PT, PT, PT, UP0, 0x80, 0x8 ;  /* 0x000000000008781c */ /* 0x000fea0003f6f008 */
[----:B------:R-:W1:Y:S01]  /*5330*/  @UP0 LDCU.64 UR6, c[0x0][0x888] ;  /* 0x00011100ff0607ac */ /* 0x000e620008000a00 */
[----:B------:R-:W-:Y:S07]  /*5340*/  @UP0 UIMAD UR4, UR36, UR44, URZ ;  /* 0x0000002c240402a4 */ /* 0x000fee000f8e02ff */
[----:B------:R-:W-:Y:S01]  /*5350*/  @!P3 PRMT R151, R0, 0x7610, R151 ;  /* 0x000076100097b816 */ /* 0x000fe20000000097 */
[----:B-1----:R-:W-:Y:S03]  /*5360*/  @UP0 UIMAD.WIDE UR6, UR4, 0x4, UR6 ;  /* 0x00000004040608a5 */ /* 0x002fe6000f8e0206 */
[----:B------:R-:W1:Y:S03]  /*5370*/  @!UP0 LDCU UR4, c[0x0][0x880] ;  /* 0x00011000ff0487ac */ /* 0x000e660008000800 */
[----:B------:R-:W-:Y:S01]  /*5380*/  IMAD.U32 R2, RZ, RZ, UR6 ;  /* 0x00000006ff027e24 */ /* 0x000fe2000f8e00ff */
[----:B------:R-:W-:Y:S05]  /*5390*/  MOV R3, UR7 ;  /* 0x0000000700037c02 */ /* 0x000fea0008000f00 */
[----:B-----5:R2:W5:Y:S02]  /*53a0*/  @P3 LDG.E R82, desc[UR46][R2.64] ;  /* 0x0000002e02523981 */ /* 0x020564000c1e1900 */
[----:B-12---:R-:W-:Y:S02]  /*53b0*/  @!P3 IMAD.U32 R82, RZ, RZ, UR4 ;  /* 0x00000004ff52be24 */ /* 0x006fe4000f8e00ff */
.L_x_86:
[----:B------:R-:W-:Y:S05]  /*53c0*/  @!P4 BRA `(.L_x_87) ;  /* 0x000000000020c947 */ /* 0x000fea0003800000 */
[----:B------:R-:W-:Y:S04]  /*53d0*/  ISETP.NE.U32.AND P3, PT, R144, RZ, PT ;  /* 0x000000ff9000720c */ /* 0x000fe80003f65070 */
[----:B------:R-:W-:Y:S11]  /*53e0*/  ISETP.NE.AND.EX P3, PT, R145, RZ, PT, P3 ;  /* 0x000000ff9100720c */ /* 0x000ff60003f65330 */
[----:B------:R-:W-:Y:S02]  /*53f0*/  @!UPT UIADD3 URZ, UPT, UPT, URZ, URZ, URZ ;  /* 0x000000fffffff290 */ /* 0x000fe4000fffe0ff */
[----:B------:R-:W1:Y:S01]  /*5400*/  @P3 LDC.64 R2, c[0x0][0x8a8] ;  /* 0x00022a00ff023b82 */ /* 0x000e620000000a00 */
[----:B------:R-:W-:Y:S04]  /*5410*/  @P3 IMAD R0, R146, UR36, RZ ;  /* 0x0000002492003c24 */ /* 0x000fe8000f8e02ff */
[----:B-1----:R-:W-:Y:S05]  /*5420*/  @P3 IMAD.WIDE R2, R0, 0x4, R2 ;  /* 0x0000000400023825 */ /* 0x002fea00078e0202 */
[----:B-----5:R1:W5:Y:S02]  /*5430*/  @P3 LDG.E R78, desc[UR46][R2.64] ;  /* 0x0000002e024e3981 */ /* 0x020364000c1e1900 */
[----:B-1----:R-:W2:Y:S02]  /*5440*/  @!P3 LDC R78, c[0x0][0x8a0] ;  /* 0x00022800ff4ebb82 */ /* 0x002ea40000000800 */
.L_x_87:
[----:B-----5:R-:W-:Y:S01]  /*5450*/  ISETP.NE.AND P4, PT, R82, RZ, PT ;  /* 0x000000ff5200720c */ /* 0x020fe20003f85270 */
[----:B------:R-:W-:Y:S01]  /*5460*/  BSSY B1, `(.L_x_88) ;  /* 0x0000048000017945 */ /* 0x000fe20003800000 */
[----:B------:R-:W-:Y:S01]  /*5470*/  SEL R7, RZ, 0xffffffff, P2 ;  /* 0xffffffffff077807 */ /* 0x000fe20001000000 */
[----:B------:R-:W-:Y:S01]  /*5480*/  IMAD.MOV.U32 R117, RZ, RZ, 0x1 ;  /* 0x00000001ff757424 */ /* 0x000fe200078e00ff */
[----:B------:R-:W-:Y:S01]  /*5490*/  LOP3.LUT P3, RZ, R151, 0xff, RZ, 0xc0, !PT ;  /* 0x000000ff97ff7812 */ /* 0x000fe2000786c0ff */
[----:B------:R-:W-:Y:S01]  /*54a0*/  IMAD R80, R76, 0x80, R79 ;  /* 0x000000804c507824 */ /* 0x000fe200078e024f */
[----:B------:R-:W-:Y:S02]  /*54b0*/  @P1 SEL R0, RZ, 0xffffffff, P4 ;  /* 0xffffffffff001807 */ /* 0x000fe40002000000 */
[----:B------:R-:W-:Y:S02]  /*54c0*/  CS2R R98, SRZ ;  /* 0x0000000000627805 */ /* 0x000fe4000001ff00 */
[----:B------:R-:W-:Y:S02]  /*54d0*/  LEA R3, R160, UR49, 0x3 ;  /* 0x00000031a0037c11 */ /* 0x000fe4000f8e18ff */
[----:B------:R-:W-:Y:S02]  /*54e0*/  CS2R R96, SRZ ;  /* 0x0000000000607805 */ /* 0x000fe4000001ff00 */
[----:B------:R-:W-:Y:S02]  /*54f0*/  @P0 SEL R0, R7, R0, !P3 ;  /* 0x0000000007000207 */ /* 0x000fe40005800000 */
[----:B------:R-:W-:Y:S02]  /*5500*/  CS2R R94, SRZ ;  /* 0x00000000005e7805 */ /* 0x000fe4000001ff00 */
[----:B------:R-:W-:Y:S02]  /*5510*/  LEA R116, R76, UR49, 0x3 ;  /* 0x000000314c747c11 */ /* 0x000fe4000f8e18ff */
[----:B------:R-:W-:Y:S02]  /*5520*/  CS2R R92, SRZ ;  /* 0x00000000005c7805 */ /* 0x000fe4000001ff00 */
[----:B------:R-:W-:Y:S02]  /*5530*/  @P1 LOP3.LUT R0, R0, 0x1, RZ, 0xc0, !PT ;  /* 0x0000000100001812 */ /* 0x000fe400078ec0ff */
[----:B------:R-:W-:Y:S02]  /*5540*/  CS2R R90, SRZ ;  /* 0x00000000005a7805 */ /* 0x000fe4000001ff00 */
[----:B------:R-:W-:Y:S02]  /*5550*/  SHF.L.U32 R5, R162, 0x1f, RZ ;  /* 0x0000001fa2057819 */ /* 0x000fe400000006ff */
[----:B------:R-:W-:Y:S02]  /*5560*/  CS2R R88, SRZ ;  /* 0x0000000000587805 */ /* 0x000fe4000001ff00 */
[----:B------:R-:W-:Y:S02]  /*5570*/  ISETP.NE.U32.OR P6, PT, R0, 0x1, !P1 ;  /* 0x000000010000780c */ /* 0x000fe40004fc5470 */
[----:B------:R-:W-:Y:S02]  /*5580*/  CS2R R102, SRZ ;  /* 0x0000000000667805 */ /* 0x000fe4000001ff00 */
[----:B------:R-:W-:Y:S02]  /*5590*/  PLOP3.LUT P2, PT, PT, PT, UP1, 0x80, 0x8 ;  /* 0x000000000008781c */ /* 0x000fe40003f4f018 */
[----:B------:R-:W-:Y:S02]  /*55a0*/  CS2R R100, SRZ ;  /* 0x0000000000647805 */ /* 0x000fe4000001ff00 */
[----:B------:R-:W-:Y:S02]  /*55b0*/  SEL R0, RZ, 0xffffffff, P4 ;  /* 0xffffffffff007807 */ /* 0x000fe40002000000 */
[----:B------:R-:W-:Y:S03]  /*55c0*/  P2R R104, PR, RZ, 0x40 ;  /* 0x00000040ff687803 */ /* 0x000fe60000000000 */
[----:B------:R-:W-:Y:S04]  /*55d0*/  @P6 SHF.L.U32 R2, R159, 0x1f, RZ ;  /* 0x0000001f9f026819 */ /* 0x000fe800000006ff */
[----:B------:R-:W-:Y:S01]  /*55e0*/  @P2 SEL R0, R7, R0, !P3 ;  /* 0x0000000007002207 */ /* 0x000fe20005800000 */
[----:B------:R-:W1:Y:S03]  /*55f0*/  @P6 SYNCS.PHASECHK.TRANS64.TRYWAIT P1, [R3+URZ+0x60], R2 ;  /* 0x00006002030065a7 */ /* 0x000e6600080211ff */
[----:B------:R-:W-:Y:S04]  /*5600*/  LOP3.LUT R0, R0, 0x1, RZ, 0xc0, !PT ;  /* 0x0000000100007812 */ /* 0x000fe800078ec0ff */
[----:B------:R-:W-:Y:S04]  /*5610*/  ISETP.NE.U32.AND P5, PT, R0, 0x1, PT ;  /* 0x000000010000780c */ /* 0x000fe80003fa5070 */
[----:B------:R-:W-:Y:S01]  /*5620*/  P2R R118, PR, RZ, 0x20 ;  /* 0x00000020ff767803 */ /* 0x000fe20000000000 */
[----:B------:R3:W4:Y:S01]  /*5630*/  SYNCS.PHASECHK.TRANS64.TRYWAIT P0, [R116+URZ+0xb0], R5 ;  /* 0x0000b005740075a7 */ /* 0x00072200080011ff */
[----:B-1----:R-:W-:Y:S01]  /*5640*/  @P6 SEL R117, RZ, 0x1, !P1 ;  /* 0x00000001ff756807 */ /* 0x002fe20004800000 */
[----:B---3--:R-:W-:Y:S06]  /*5650*/  @!P6 BRA `(.L_x_89) ;  /* 0x0000000000a0e947 */ /* 0x008fec0003800000 */
[----:B------:R-:W-:Y:S01]  /*5660*/  @P5 IMAD R7, R160, 0x2000, R153 ;  /* 0x00002000a0075824 */ /* 0x000fe200078e0299 */
[----:B------:R-:W-:Y:S01]  /*5670*/  ISETP.NE.AND P1, PT, R117, RZ, PT ;  /* 0x000000ff7500720c */ /* 0x000fe20003f25270 */
[----:B------:R-:W-:Y:S01]  /*5680*/  BSSY B0, `(.L_x_90) ;  /* 0x0000011000007945 */ /* 0x000fe20003800000 */
[----:B------:R-:W-:Y:S01]  /*5690*/  CS2R R102, SRZ ;  /* 0x0000000000667805 */ /* 0x000fe2000001ff00 */
[----:B------:R-:W-:Y:S01]  /*56a0*/  @P5 VIADD R2, R7, UR49 ;  /* 0x0000003107025c36 */ /* 0x000fe20008000000 */
[----:B------:R-:W-:Y:S02]  /*56b0*/  CS2R R100, SRZ ;  /* 0x0000000000647805 */ /* 0x000fe4000001ff00 */
[----:B------:R-:W-:Y:S02]  /*56c0*/  CS2R R90, SRZ ;  /* 0x00000000005a7805 */ /* 0x000fe4000001ff00 */
[----:B------:R-:W-:Y:S01]  /*56d0*/  CS2R R88, SRZ ;  /* 0x0000000000587805 */ /* 0x000fe2000001ff00 */
[--C-:B------:R-:W-:Y:S01]  /*56e0*/  @P5 IMAD.IADD R6, R165, 0x1, R2.reuse ;  /* 0x00000001a5065824 */ /* 0x100fe200078e0202 */
[----:B------:R-:W-:Y:S01]  /*56f0*/  CS2R R94, SRZ ;  /* 0x00000000005e7805 */ /* 0x000fe2000001ff00 */
[--C-:B------:R-:W-:Y:S01]  /*5700*/  @P5 IMAD.IADD R4, R164, 0x1, R2.reuse ;  /* 0x00000001a4045824 */ /* 0x100fe200078e0202 */
[----:B------:R-:W-:Y:S01]  /*5710*/  CS2R R92, SRZ ;  /* 0x00000000005c7805 */ /* 0x000fe2000001ff00 */
[----:B------:R-:W-:Y:S01]  /*5720*/  @P5 IMAD R2, R163, 0x10, R2 ;  /* 0x00000010a3025824 */ /* 0x000fe200078e0202 */
[----:B------:R-:W-:Y:S02]  /*5730*/  CS2R R98, SRZ ;  /* 0x0000000000627805 */ /* 0x000fe4000001ff00 */
[----:B------:R-:W-:Y:S01]  /*5740*/  CS2R R96, SRZ ;  /* 0x0000000000607805 */ /* 0x000fe2000001ff00 */
[----:B------:R-:W-:Y:S06]  /*5750*/  @P1 BRA `(.L_x_91) ;  /* 0x00000000000c1947 */ /* 0x000fec0003800000 */
[----:B------:R-:W-:Y:S04]  /*5760*/  SHF.L.U32 R0, R159, 0x1f, RZ ;  /* 0x0000001f9f007819 */ /* 0x000fe800000006ff */
[----:B------:R-:W1:Y:S02]  /*5770*/  SYNCS.PHASECHK.TRANS64.TRYWAIT P1, [R3+URZ+0x60], R0 ;  /* 0x00006000030075a7 */ /* 0x000e6400080211ff */
[----:B-1----:R-:W-:Y:S05]  /*5780*/  @!P1 BRA `(.L_x_92) ;  /* 0x0000003400849947 */ /* 0x002fea0003800000 */
.L_x_91:
[----:B------:R-:W-:Y:S05]  /*5790*/  BSYNC B0 ;  /* 0x0000000000007941 */ /* 0x000fea0003800000 */
.L_x_90:
[----:B------:R-:W-:Y:S01]  /*57a0*/  ISETP.NE.AND P1, PT, R118, RZ, PT ;  /* 0x000000ff7600720c */ /* 0x000fe20003f25270 */
[----:B-1----:R-:W-:Y:S02]  /*57b0*/  VIADD R3, R3, 0x70 ;  /* 0x0000007003037836 */ /* 0x002fe40000000000 */
[----:B------:R-:W-:Y:S02]  /*57c0*/  IMAD.U32 R0, RZ, RZ, UR37 ;  /* 0x00000025ff007e24 */ /* 0x000fe4000f8e00ff */
[----:B------:R-:W-:Y:S03]  /*57d0*/  VIADD R160, R160, 0x1 ;  /* 0x00000001a0a07836 */ /* 0x000fe60000000000 */
[----:B------:R-:W-:Y:S05]  /*57e0*/  PRMT R0, R0, 0x654, R3 ;  /* 0x0000065400007816 */ /* 0x000fea0000000003 */
[----:B------:R1:W3:Y:S04]  /*57f0*/  @P1 LDS.128 R100, [R7+UR49+0x200] ;  /* 0x0002003107641984 */ /* 0x0002e80008000c00 */
[----:B------:R1:W1:Y:S04]  /*5800*/  @P1 LDS.128 R88, [R6+0x200] ;  /* 0x0002000006581984 */ /* 0x0002680000000c00 */
[----:B------:R1:W1:Y:S04]  /*5810*/  @P1 LDS.128 R92, [R4+0x200] ;  /* 0x00020000045c1984 */ /* 0x0002680000000c00 */
[----:B------:R1:W1:Y:S01]  /*5820*/  @P1 LDS.128 R96, [R2+0x200] ;  /* 0x0002000002601984 */ /* 0x0002620000000c00 */
[C---:B------:R-:W-:Y:S01]  /*5830*/  ISETP.NE.AND P1, PT, R160.reuse, 0x2, PT ;  /* 0x00000002a000780c */ /* 0x040fe20003f25270 */
[----:B------:R-:W-:Y:S01]  /*5840*/  @!PT LDS RZ, [RZ] ;  /* 0x00000000fffff984 */ /* 0x000fe20000000800 */
[----:B------:R-:W-:Y:S01]  /*5850*/  @!PT LDS RZ, [RZ] ;  /* 0x00000000fffff984 */ /* 0x000fe20000000800 */
[----:B------:R-:W-:Y:S01]  /*5860*/  @!PT LDS RZ, [RZ] ;  /* 0x00000000fffff984 */ /* 0x000fe20000000800 */
[----:B------:R-:W-:Y:S01]  /*5870*/  @!PT LDS RZ, [RZ] ;  /* 0x00000000fffff984 */ /* 0x000fe20000000800 */
[----:B------:R5:W-:Y:S06]  /*5880*/  MEMBAR.ALL.CTA ;  /* 0x0000000000007992 */ /* 0x000bec0000008000 */
[----:B-----5:R-:W5:Y:S01]  /*5890*/  FENCE.VIEW.ASYNC.S ;  /* 0x00000000000073c6 */ /* 0x020f620000000000 */
[----:B------:R-:W-:Y:S01]  /*58a0*/  SEL R160, R160, RZ, P1 ;  /* 0x000000ffa0a07207 */ /* 0x000fe20000800000 */
[----:B-----5:R5:W-:Y:S02]  /*58b0*/  SYNCS.ARRIVE.TRANS64.RED.A1T0 RZ, [R0+URZ], RZ ;  /* 0x000000ff00ff79a7 */ /* 0x020be400081004ff */
[----:B-----5:R-:W-:Y:S04]  /*58c0*/  SEL R0, RZ, 0x1, P1 ;  /* 0x00000001ff007807 */ /* 0x020fe80000800000 */
[----:B---3--:R-:W-:Y:S02]  /*58d0*/  LOP3.LUT R159, R159, R0, RZ, 0x3c, !PT ;  /* 0x000000009f9f7212 */ /* 0x008fe400078e3cff */
.L_x_89:
[----:B------:R-:W-:Y:S05]  /*58e0*/  BSYNC B1 ;  /* 0x0000000000017941 */ /* 0x000fea0003800000 */
.L_x_88:
[----:B------:R-:W-:Y:S04]  /*58f0*/  SHF.R.U32.HI R3, RZ, 0x15, R80 ;  /* 0x00000015ff037819 */ /* 0x000fe80000011650 */
[----:B------:R-:W-:Y:S01]  /*5900*/  LOP3.LUT P1, RZ, R3, 0x3, R154, 0x48, !PT ;  /* 0x0000000303ff7812 */ /* 0x000fe2000782489a */
[----:B------:R-:W-:Y:S01]  /*5910*/  @!UPT UIADD3 URZ, UPT, UPT, URZ, URZ, URZ ;  /* 0x000000fffffff290 */ /* 0x000fe2000fffe0ff */
[----:B----4-:R-:W-:Y:S11]  /*5920*/  @P0 BRA `(.L_x_93) ;  /* 0x0000000000080947 */ /* 0x010ff60003800000 */
[----:B------:R-:W3:Y:S02]  /*5930*/  SYNCS.PHASECHK.TRANS64.TRYWAIT P0, [R116+URZ+0xb0], R5 ;  /* 0x0000b005740075a7 */ /* 0x000ee400080011ff */
[----:B---3--:R-:W-:Y:S05]  /*5940*/  @!P0 BRA `(.L_x_94) ;  /* 0x0000003400288947 */ /* 0x008fea0003800000 */
.L_x_93:
[----:B------:R-:W-:Y:S05]  /*5950*/  @!P1 BRA `(.L_x_95) ;  /* 0x0000000000409947 */ /* 0x000fea0003800000 */
[----:B------:R-:W3:Y:S01]  /*5960*/  LDCU.64 UR8, c[0x4][0x70] ;  /* 0x01000e00ff0877ac */ /* 0x000ee20008000a00 */
[----:B------:R-:W-:Y:S01]  /*5970*/  MOV R3, 0x0 ;  /* 0x0000000000037802 */ /* 0x000fe20000000f00 */
[----:B------:R-:W-:Y:S02]  /*5980*/  HFMA2 R12, -RZ, RZ, 0, 5.9604644775390625e-08 ;  /* 0x00000001ff0c7431 */ /* 0x000fe400000001ff */
[----:B------:R-:W-:Y:S02]  /*5990*/  IMAD.MOV.U32 R8, RZ, RZ, 0x192 ;  /* 0x00000192ff087424 */ /* 0x000fe400078e00ff */
[----:B------:R-:W-:Y:S01]  /*59a0*/  IMAD.MOV.U32 R13, RZ, RZ, RZ ;  /* 0x000000ffff0d7224 */ /* 0x000fe200078e00ff */
[----:B------:R-:W4:Y:S01]  /*59b0*/  LDCU.64 UR6, c[0x4][0x78] ;  /* 0x01000f00ff0677ac */ /* 0x000f220008000a00 */
[----:B-1----:R-:W1:Y:S01]  /*59c0*/  LDC.64 R2, c[0x4][R3] ;  /* 0x0100000003027b82 */ /* 0x002e620000000a00 */
[----:B------:R-:W5:Y:S01]  /*59d0*/  LDCU.64 UR4, c[0x4][0x10] ;  /* 0x01000200ff0477ac */ /* 0x000f620008000a00 */
[----:B---3--:R-:W-:Y:S01]  /*59e0*/  MOV R5, UR9 ;  /* 0x0000000900057c02 */ /* 0x008fe20008000f00 */
[----:B------:R-:W-:Y:S01]  /*59f0*/  IMAD.U32 R4, RZ, RZ, UR8 ;  /* 0x00000008ff047e24 */ /* 0x000fe2000f8e00ff */
[----:B----4-:R-:W-:Y:S01]  /*5a00*/  MOV R7, UR7 ;  /* 0x0000000700077c02 */ /* 0x010fe20008000f00 */
[----:B------:R-:W-:Y:S01]  /*5a10*/  IMAD.U32 R6, RZ, RZ, UR6 ;  /* 0x00000006ff067e24 */ /* 0x000fe2000f8e00ff */
[----:B-----5:R-:W-:Y:S01]  /*5a20*/  MOV R11, UR5 ;  /* 0x00000005000b7c02 */ /* 0x020fe20008000f00 */
[----:B------:R-:W-:Y:S02]  /*5a30*/  IMAD.U32 R10, RZ, RZ, UR4 ;  /* 0x00000004ff0a7e24 */ /* 0x000fe4000f8e00ff */
[----:B------:R-:W-:Y:S07]  /*5a40*/  LEPC R20, `(.L_x_95) ;  /* 0x000000001014794e */ /* 0x000fee0000000000 */
[----:B-12---:R-:W-:Y:S05]  /*5a50*/  CALL.ABS.NOINC R2 ;  /* 0x0000000002007343 */ /* 0x006fea0003c00000 */
.L_x_95:
[----:B------:R-:W-:Y:S01]  /*5a60*/  SHF.L.U32 R83, R100, 0x10, RZ ;  /* 0x0000001064537819 */ /* 0x000fe200000006ff */
[----:B------:R-:W-:Y:S05]  /*5a70*/  WARPSYNC.ALL ;  /* 0x0000000000007948 */ /* 0x000fea0003800000 */
[----:B------:R-:W-:Y:S01]  /*5a80*/  R2UR UR4, R80 ;  /* 0x00000000500472ca */ /* 0x000fe200000e0000 */
[----:B------:R-:W-:Y:S01]  /*5a90*/  BSSY.RECONVERGENT B0, `(.L_x_96) ;  /* 0x0000121000007945 */ /* 0x000fe20003800200 */
[----:B------:R-:W-:Y:S02]  /*5aa0*/  ISETP.NE.AND P6, PT, R104, RZ, PT ;  /* 0x000000ff6800720c */ /* 0x000fe40003fc5270 */
[----:B------:R-:W-:Y:S02]  /*5ab0*/  IADD3 R119, PT, PT, R153, UR49, RZ ;  /* 0x0000003199777c10 */ /* 0x000fe4000fffe0ff */
[----:B------:R-:W-:Y:S02]  /*5ac0*/  SHF.L.U32 R124, R163, 0x4, RZ ;  /* 0x00000004a37c7819 */ /* 0x000fe400000006ff */
[-C--:B------:R-:W-:Y:S02]  /*5ad0*/  IADD3 R172, PT, PT, R165, R119.reuse, RZ ;  /* 0x00000077a5ac7210 */ /* 0x080fe40007ffe0ff */
[----:B------:R-:W-:Y:S02]  /*5ae0*/  IADD3 R171, PT, PT, R164, R119, RZ ;  /* 0x00000077a4ab7210 */ /* 0x000fe40007ffe0ff */
[----:B------:R-:W-:Y:S01]  /*5af0*/  IADD3 R170, PT, PT, R119, R124, RZ ;  /* 0x0000007c77aa7210 */ /* 0x000fe20007ffe0ff */
[----:B-1-3--:R-:W2:Y:S01]  /*5b00*/  LDTM.x64 R4, tmem[UR4] ;  /* 0x00000004000479ee */ /* 0x00aea20008340000 */
[C---:B------:R-:W-:Y:S02]  /*5b10*/  PRMT R81, R100.reuse, 0x8880, RZ ;  /* 0x0000888064517816 */ /* 0x040fe400000000ff */
[----:B------:R-:W-:Y:S02]  /*5b20*/  SHF.R.S32.HI R83, RZ, 0x18, R83 ;  /* 0x00000018ff537819 */ /* 0x000fe40000011453 */
[----:B------:R-:W-:Y:S02]  /*5b30*/  SHF.R.S32.HI R86, RZ, 0x18, R101 ;  /* 0x00000018ff567819 */ /* 0x000fe40000011465 */
[----:B------:R-:W-:Y:S02]  /*5b40*/  SHF.L.U32 R84, R100, 0x8, RZ ;  /* 0x0000000864547819 */ /* 0x000fe400000006ff */
[----:B------:R-:W-:Y:S02]  /*5b50*/  SHF.L.U32 R85, R101, 0x8, RZ ;  /* 0x0000000865557819 */ /* 0x000fe400000006ff */
[----:B------:R-:W-:Y:S02]  /*5b60*/  SHF.R.S32.HI R84, RZ, 0x18, R84 ;  /* 0x00000018ff547819 */ /* 0x000fe40000011454 */
[----:B------:R-:W-:Y:S02]  /*5b70*/  SHF.R.S32.HI R85, RZ, 0x18, R85 ;  /* 0x00000018ff557819 */ /* 0x000fe40000011455 */
[----:B------:R-:W-:Y:S02]  /*5b80*/  SHF.L.U32 R87, R98, 0x8, RZ ;  /* 0x0000000862577819 */ /* 0x000fe400000006ff */
[----:B------:R-:W-:Y:S02]  /*5b90*/  ISETP.NE.AND P0, PT, R167, RZ, PT ;  /* 0x000000ffa700720c */ /* 0x000fe40003f05270 */
[----:B------:R-:W-:Y:S02]  /*5ba0*/  SHF.R.S32.HI R87, RZ, 0x18, R87 ;  /* 0x00000018ff577819 */ /* 0x000fe40000011457 */
[----:B------:R-:W-:Y:S02]  /*5bb0*/  LEA R125, R160, UR49, 0x3 ;  /* 0x00000031a07d7c11 */ /* 0x000fe4000f8e18ff */
[----:B------:R-:W-:Y:S01]  /*5bc0*/  @P6 SHF.L.U32 R126, R159, 0x1f, RZ ;  /* 0x0000001f9f7e6819 */ /* 0x000fe200000006ff */
[C---:B--2---:R-:W-:Y:S02]  /*5bd0*/  IMAD R0, R78.reuse, R4, RZ ;  /* 0x000000044e007224 */ /* 0x044fe400078e02ff */
[C---:B------:R-:W-:Y:S02]  /*5be0*/  IMAD R2, R78.reuse, R5, RZ ;  /* 0x000000054e027224 */ /* 0x040fe400078e02ff */
[----:B------:R-:W-:Y:S02]  /*5bf0*/  IMAD R3, R78, R6, RZ ;  /* 0x000000064e037224 */ /* 0x000fe400078e02ff */
[-C--:B------:R-:W-:Y:S01]  /*5c00*/  IMAD R0, R81, R82.reuse, R0 ;  /* 0x0000005251007224 */ /* 0x080fe200078e0200 */
[----:B------:R-:W-:Y:S01]  /*5c10*/  SHF.R.S32.HI R81, RZ, 0x18, R100 ;  /* 0x00000018ff517819 */ /* 0x000fe20000011464 */
[-C--:B------:R-:W-:Y:S01]  /*5c20*/  IMAD R2, R83, R82.reuse, R2 ;  /* 0x0000005253027224 */ /* 0x080fe200078e0202 */
[C---:B------:R-:W-:Y:S01]  /*5c30*/  PRMT R83, R101.reuse, 0x8880, RZ ;  /* 0x0000888065537816 */ /* 0x040fe200000000ff */
[----:B------:R-:W-:Y:S01]  /*5c40*/  IMAD R3, R84, R82, R3 ;  /* 0x0000005254037224 */ /* 0x000fe200078e0203 */
[----:B------:R-:W-:Y:S01]  /*5c50*/  SHF.L.U32 R84, R101, 0x10, RZ ;  /* 0x0000001065547819 */ /* 0x000fe200000006ff */
[C---:B------:R-:W-:Y:S02]  /*5c60*/  IMAD R7, R78.reuse, R7, RZ ;  /* 0x000000074e077224 */ /* 0x040fe400078e02ff */
[C---:B------:R-:W-:Y:S01]  /*5c70*/  IMAD R4, R78.reuse, R8, RZ ;  /* 0x000000084e047224 */ /* 0x040fe200078e02ff */
[----:B------:R-:W-:Y:S01]  /*5c80*/  SHF.R.S32.HI R84, RZ, 0x18, R84 ;  /* 0x00000018ff547819 */ /* 0x000fe20000011454 */
[----:B------:R-:W-:Y:S02]  /*5c90*/  IMAD R5, R78, R9, RZ ;  /* 0x000000094e057224 */ /* 0x000fe400078e02ff */
[----:B------:R-:W-:Y:S01]  /*5ca0*/  IMAD R7, R81, R82, R7 ;  /* 0x0000005251077224 */ /* 0x000fe200078e0207 */
[----:B------:R-:W-:Y:S01]  /*5cb0*/  PRMT R81, R102, 0x8880, RZ ;  /* 0x0000888066517816 */ /* 0x000fe200000000ff */
[----:B------:R-:W-:Y:S02]  /*5cc0*/  IMAD R6, R78, R10, RZ ;  /* 0x0000000a4e067224 */ /* 0x000fe400078e02ff */
[-C--:B------:R-:W-:Y:S01]  /*5cd0*/  IMAD R4, R83, R82.reuse, R4 ;  /* 0x0000005253047224 */ /* 0x080fe200078e0204 */
[----:B------:R-:W-:Y:S01]  /*5ce0*/  I2IP.S8.S32.SAT R105, R7, R3, RZ ;  /* 0x0000000307697239 */ /* 0x000fe200000014ff */
[----:B------:R-:W-:Y:S01]  /*5cf0*/  IMAD R5, R84, R82, R5 ;  /* 0x0000005254057224 */ /* 0x000fe200078e0205 */
[----:B------:R-:W-:Y:S01]  /*5d00*/  SHF.L.U32 R83, R102, 0x10, RZ ;  /* 0x0000001066537819 */ /* 0x000fe200000006ff */
[----:B------:R-:W-:Y:S01]  /*5d10*/  IMAD R11, R78, R11, RZ ;  /* 0x0000000b4e0b7224 */ /* 0x000fe200078e02ff */
[----:B------:R-:W-:Y:S01]  /*5d20*/  I2IP.S8.S32.SAT R104, R2, R0, R105 ;  /* 0x0000000002687239 */ /* 0x000fe20000001469 */
[----:B------:R-:W-:Y:S01]  /*5d30*/  IMAD R6, R85, R82, R6 ;  /* 0x0000005255067224 */ /* 0x000fe200078e0206 */
[----:B------:R-:W-:Y:S01]  /*5d40*/  SHF.R.S32.HI R83, RZ, 0x18, R83 ;  /* 0x00000018ff537819 */ /* 0x000fe20000011453 */
[----:B------:R-:W-:Y:S01]  /*5d50*/  IMAD R8, R78, R12, RZ ;  /* 0x0000000c4e087224 */ /* 0x000fe200078e02ff */
[----:B------:R-:W-:Y:S01]  /*5d60*/  SHF.L.U32 R85, R102, 0x8, RZ ;  /* 0x0000000866557819 */ /* 0x000fe200000006ff */
[----:B------:R-:W-:Y:S02]  /*5d70*/  IMAD R9, R78, R13, RZ ;  /* 0x0000000d4e097224 */ /* 0x000fe400078e02ff */
[----:B------:R-:W-:Y:S01]  /*5d80*/  IMAD R11, R86, R82, R11 ;  /* 0x00000052560b7224 */ /* 0x000fe200078e020b */
[----:B------:R-:W-:Y:S01]  /*5d90*/  SHF.R.S32.HI R85, RZ, 0x18, R85 ;  /* 0x00000018ff557819 */ /* 0x000fe20000011455 */
[C---:B------:R-:W-:Y:S01]  /*5da0*/  IMAD R10, R78.reuse, R14, RZ ;  /* 0x0000000e4e0a7224 */ /* 0x040fe200078e02ff */
[----:B------:R-:W-:Y:S01]  /*5db0*/  SHF.R.S32.HI R86, RZ, 0x18, R103 ;  /* 0x00000018ff567819 */ /* 0x000fe20000011467 */
[----:B------:R-:W-:Y:S01]  /*5dc0*/  IMAD R8, R81, R82, R8 ;  /* 0x0000005251087224 */ /* 0x000fe200078e0208 */
[----:B------:R-:W-:Y:S01]  /*5dd0*/  I2IP.S8.S32.SAT R106, R11, R6, RZ ;  /* 0x000000060b6a7239 */ /* 0x000fe200000014ff */
[----:B------:R-:W-:Y:S01]  /*5de0*/  IMAD R9, R83, R82, R9 ;  /* 0x0000005253097224 */ /* 0x000fe200078e0209 */
[C---:B------:R-:W-:Y:S01]  /*5df0*/  PRMT R83, R103.reuse, 0x8880, RZ ;  /* 0x0000888067537816 */ /* 0x040fe200000000ff */
[----:B------:R-:W-:Y:S01]  /*5e00*/  IMAD.U32 R84, R103, 0x10000, RZ ;  /* 0x0001000067547824 */ /* 0x000fe200078e00ff */
[----:B------:R-:W-:Y:S01]  /*5e10*/  I2IP.S8.S32.SAT R105, R5, R4, R106 ;  /* 0x0000000405697239 */ /* 0x000fe2000000146a */
[C---:B------:R-:W-:Y:S01]  /*5e20*/  IMAD R15, R78.reuse, R15, RZ ;  /* 0x0000000f4e0f7224 */ /* 0x040fe200078e02ff */
[----:B------:R-:W-:Y:S01]  /*5e30*/  SHF.R.S32.HI R81, RZ, 0x18, R102 ;  /* 0x00000018ff517819 */ /* 0x000fe20000011466 */
[----:B------:R-:W-:Y:S01]  /*5e40*/  IMAD R10, R85, R82, R10 ;  /* 0x00000052550a7224 */ /* 0x000fe200078e020a */
[----:B------:R-:W-:Y:S01]  /*5e50*/  SHF.R.S32.HI R84, RZ, 0x18, R84 ;  /* 0x00000018ff547819 */ /* 0x000fe20000011454 */
[C---:B------:R-:W-:Y:S01]  /*5e60*/  IMAD R12, R78.reuse, R16, RZ ;  /* 0x000000104e0c7224 */ /* 0x040fe200078e02ff */
[----:B------:R-:W-:Y:S01]  /*5e70*/  SHF.L.U32 R85, R103, 0x8, RZ ;  /* 0x0000000867557819 */ /* 0x000fe200000006ff */
[----:B------:R-:W-:Y:S02]  /*5e80*/  IMAD R13, R78, R17, RZ ;  /* 0x000000114e0d7224 */ /* 0x000fe400078e02ff */
[----:B------:R-:W-:Y:S01]  /*5e90*/  IMAD R15, R81, R82, R15 ;  /* 0x00000052510f7224 */ /* 0x000fe200078e020f */
[----:B------:R-:W-:Y:S01]  /*5ea0*/  PRMT R81, R88, 0x8880, RZ ;  /* 0x0000888058517816 */ /* 0x000fe200000000ff */
[----:B------:R-:W-:Y:S01]  /*5eb0*/  IMAD R14, R78, R18, RZ ;  /* 0x000000124e0e7224 */ /* 0x000fe200078e02ff */
[----:B------:R-:W-:Y:S01]  /*5ec0*/  SHF.R.S32.HI R85, RZ, 0x18, R85 ;  /* 0x00000018ff557819 */ /* 0x000fe20000011455 */
[----:B------:R-:W-:Y:S01]  /*5ed0*/  IMAD R12, R83, R82, R12 ;  /* 0x00000052530c7224 */ /* 0x000fe200078e020c */
[----:B------:R-:W-:Y:S01]  /*5ee0*/  I2IP.S8.S32.SAT R106, R15, R10, RZ ;  /* 0x0000000a0f6a7239 */ /* 0x000fe200000014ff */
[----:B------:R-:W-:Y:S01]  /*5ef0*/  IMAD R13, R84, R82, R13 ;  /* 0x00000052540d7224 */ /* 0x000fe200078e020d */
[----:B------:R-:W-:Y:S01]  /*5f00*/  SHF.L.U32 R83, R88, 0x10, RZ ;  /* 0x0000001058537819 */ /* 0x000fe200000006ff */
[C---:B------:R-:W-:Y:S01]  /*5f10*/  IMAD R19, R78.reuse, R19, RZ ;  /* 0x000000134e137224 */ /* 0x040fe200078e02ff */
[----:B------:R-:W-:Y:S01]  /*5f20*/  I2IP.S8.S32.SAT R106, R9, R8, R106 ;  /* 0x00000008096a7239 */ /* 0x000fe2000000146a */
[----:B------:R-:W-:Y:S01]  /*5f30*/  IMAD R14, R85, R82, R14 ;  /* 0x00000052550e7224 */ /* 0x000fe200078e020e */
[----:B------:R-:W-:Y:S01]  /*5f40*/  SHF.R.S32.HI R83, RZ, 0x18, R83 ;  /* 0x00000018ff537819 */ /* 0x000fe20000011453 */
[C---:B------:R-:W-:Y:S01]  /*5f50*/  IMAD R16, R78.reuse, R20, RZ ;  /* 0x000000144e107224 */ /* 0x040fe200078e02ff */
[----:B------:R-:W-:Y:S01]  /*5f60*/  SHF.L.U32 R84, R89, 0x10, RZ ;  /* 0x0000001059547819 */ /* 0x000fe200000006ff */
[----:B------:R-:W-:Y:S01]  /*5f70*/  IMAD R17, R78, R21, RZ ;  /* 0x000000154e117224 */ /* 0x000fe200078e02ff */
[----:B------:R-:W-:Y:S01]  /*5f80*/  SHF.L.U32 R85, R88, 0x8, RZ ;  /* 0x0000000858557819 */ /* 0x000fe200000006ff */
[----:B------:R-:W-:Y:S01]  /*5f90*/  IMAD R19, R86, R82, R19 ;  /* 0x0000005256137224 */ /* 0x000fe200078e0213 */
[----:B------:R-:W-:Y:S01]  /*5fa0*/  SHF.R.S32.HI R84, RZ, 0x18, R84 ;  /* 0x00000018ff547819 */ /* 0x000fe20000011454 */
[C---:B------:R-:W-:Y:S01]  /*5fb0*/  IMAD R18, R78.reuse, R22, RZ ;  /* 0x000000164e127224 */ /* 0x040fe200078e02ff */
[----:B------:R-:W-:Y:S01]  /*5fc0*/  SHF.R.S32.HI R85, RZ, 0x18, R85 ;  /* 0x00000018ff557819 */ /* 0x000fe20000011455 */
[----:B------:R-:W-:Y:S01]  /*5fd0*/  IMAD R16, R81, R82, R16 ;  /* 0x0000005251107224 */ /* 0x000fe200078e0210 */
[----:B------:R-:W-:Y:S01]  /*5fe0*/  I2IP.S8.S32.SAT R107, R19, R14, RZ ;  /* 0x0000000e136b7239 */ /* 0x000fe200000014ff */
[-C--:B------:R-:W-:Y:S01]  /*5ff0*/  IMAD R17, R83, R82.reuse, R17 ;  /* 0x0000005253117224 */ /* 0x080fe200078e0211 */
[----:B------:R-:W-:Y:S01]  /*6000*/  PRMT R83, R89, 0x8880, RZ ;  /* 0x0000888059537816 */ /* 0x000fe200000000ff */
[C---:B------:R-:W-:Y:S01]  /*6010*/  IMAD R23, R78.reuse, R23, RZ ;  /* 0x000000174e177224 */ /* 0x040fe200078e02ff */
[----:B------:R-:W-:Y:S01]  /*6020*/  SHF.R.S32.HI R81, RZ, 0x18, R88 ;  /* 0x00000018ff517819 */ /* 0x000fe20000011458 */
[----:B------:R-:W-:Y:S01]  /*6030*/  IMAD R18, R85, R82, R18 ;  /* 0x0000005255127224 */ /* 0x000fe200078e0212 */
[----:B------:R-:W-:Y:S01]  /*6040*/  SHF.L.U32 R85, R89, 0x8, RZ ;  /* 0x0000000859557819 */ /* 0x000fe200000006ff */
[C---:B------:R-:W-:Y:S01]  /*6050*/  IMAD R20, R78.reuse, R24, RZ ;  /* 0x000000184e147224 */ /* 0x040fe200078e02ff */
[----:B------:R-:W-:Y:S01]  /*6060*/  I2IP.S8.S32.SAT R107, R13, R12, R107 ;  /* 0x0000000c0d6b7239 */ /* 0x000fe2000000146b */
[----:B------:R-:W-:Y:S01]  /*6070*/  IMAD R21, R78, R25, RZ ;  /* 0x000000194e157224 */ /* 0x000fe200078e02ff */
[----:B------:R-:W-:Y:S01]  /*6080*/  SHF.R.S32.HI R85, RZ, 0x18, R85 ;  /* 0x00000018ff557819 */ /* 0x000fe20000011455 */
[----:B------:R-:W-:Y:S01]  /*6090*/  IMAD R23, R81, R82, R23 ;  /* 0x0000005251177224 */ /* 0x000fe200078e0217 */
[----:B------:R-:W-:Y:S01]  /*60a0*/  PRMT R81, R90, 0x8880, RZ ;  /* 0x000088805a517816 */ /* 0x000fe200000000ff */
[----:B------:R-:W-:Y:S01]  /*60b0*/  IMAD R22, R78, R26, RZ ;  /* 0x0000001a4e167224 */ /* 0x000fe200078e02ff */
[----:B------:R1:W-:Y:S01]  /*60c0*/  STS.128 [R153+UR49+0x4200], R104 ;  /* 0x0042006899007988 */ /* 0x0003e20008000c31 */
[----:B------:R-:W-:Y:S01]  /*60d0*/  IMAD R20, R83, R82, R20 ;  /* 0x0000005253147224 */ /* 0x000fe200078e0214 */
[----:B------:R-:W-:Y:S01]  /*60e0*/  I2IP.S8.S32.SAT R108, R23, R18, RZ ;  /* 0x00000012176c7239 */ /* 0x000fe200000014ff */
[----:B------:R-:W-:Y:S01]  /*60f0*/  IMAD R21, R84, R82, R21 ;  /* 0x0000005254157224 */ /* 0x000fe200078e0215 */
[----:B------:R-:W-:Y:S01]  /*6100*/  SHF.R.S32.HI R86, RZ, 0x18, R89 ;  /* 0x00000018ff567819 */ /* 0x000fe20000011459 */
[----:B------:R-:W-:Y:S01]  /*6110*/  IMAD.U32 R83, R90, 0x10000, RZ ;  /* 0x000100005a537824 */ /* 0x000fe200078e00ff */
[----:B------:R-:W-:Y:S01]  /*6120*/  I2IP.S8.S32.SAT R108, R17, R16, R108 ;  /* 0x00000010116c7239 */ /* 0x000fe2000000146c */
[----:B------:R-:W-:Y:S01]  /*6130*/  IMAD R27, R78, R27, RZ ;  /* 0x0000001b4e1b7224 */ /* 0x000fe200078e02ff */
[----:B------:R-:W-:Y:S01]  /*6140*/  SHF.L.U32 R84, R91, 0x10, RZ ;  /* 0x000000105b547819 */ /* 0x000fe200000006ff */
[----:B------:R-:W-:Y:S01]  /*6150*/  IMAD R22, R85, R82, R22 ;  /* 0x0000005255167224 */ /* 0x000fe200078e0216 */
[----:B------:R-:W-:Y:S01]  /*6160*/  SHF.L.U32 R85, R90, 0x8, RZ ;  /* 0x000000085a557819 */ /* 0x000fe200000006ff */
[C---:B------:R-:W-:Y:S01]  /*6170*/  IMAD R24, R78.reuse, R28, RZ ;  /* 0x0000001c4e187224 */ /* 0x040fe200078e02ff */
[----:B------:R-:W-:Y:S01]  /*6180*/  SHF.R.S32.HI R83, RZ, 0x18, R83 ;  /* 0x00000018ff537819 */ /* 0x000fe20000011453 */
[----:B------:R-:W-:Y:S01]  /*6190*/  IMAD R25, R78, R29, RZ ;  /* 0x0000001d4e197224 */ /* 0x000fe200078e02ff */
[----:B------:R-:W-:Y:S01]  /*61a0*/  SHF.R.S32.HI R84, RZ, 0x18, R84 ;  /* 0x00000018ff547819 */ /* 0x000fe20000011454 */
[----:B------:R-:W-:Y:S01]  /*61b0*/  IMAD R27, R86, R82, R27 ;  /* 0x00000052561b7224 */ /* 0x000fe200078e021b */
[----:B------:R-:W-:Y:S01]  /*61c0*/  SHF.R.S32.HI R85, RZ, 0x18, R85 ;  /* 0x00000018ff557819 */ /* 0x000fe20000011455 */
[C---:B------:R-:W-:Y:S01]  /*61d0*/  IMAD R26, R78.reuse, R30, RZ ;  /* 0x0000001e4e1a7224 */ /* 0x040fe200078e02ff */
[----:B------:R-:W-:Y:S01]  /*61e0*/  SHF.R.S32.HI R86, RZ, 0x18, R91 ;  /* 0x00000018ff567819 */ /* 0x000fe2000001145b */
[----:B------:R-:W-:Y:S01]  /*61f0*/  IMAD R24, R81, R82, R24 ;  /* 0x0000005251187224 */ /* 0x000fe200078e0218 */
[----:B------:R-:W-:Y:S01]  /*6200*/  I2IP.S8.S32.SAT R109, R27, R22, RZ ;  /* 0x000000161b6d7239 */ /* 0x000fe200000014ff */
[----:B------:R-:W-:Y:S01]  /*6210*/  IMAD R25, R83, R82, R25 ;  /* 0x0000005253197224 */ /* 0x000fe200078e0219 */
[----:B------:R-:W-:Y:S01]  /*6220*/  SHF.R.S32.HI R81, RZ, 0x18, R90 ;  /* 0x00000018ff517819 */ /* 0x000fe2000001145a */
[C---:B------:R-:W-:Y:S01]  /*6230*/  IMAD R31, R78.reuse, R31, RZ ;  /* 0x0000001f4e1f7224 */ /* 0x040fe200078e02ff */
[----:B------:R-:W-:Y:S01]  /*6240*/  I2IP.S8.S32.SAT R109, R21, R20, R109 ;  /* 0x00000014156d7239 */ /* 0x000fe2000000146d */
[----:B------:R-:W-:Y:S01]  /*6250*/  IMAD R26, R85, R82, R26 ;  /* 0x00000052551a7224 */ /* 0x000fe200078e021a */
[C---:B------:R-:W-:Y:S01]  /*6260*/  PRMT R83, R91.reuse, 0x8880, RZ ;  /* 0x000088805b537816 */ /* 0x040fe200000000ff */
[C---:B------:R-:W-:Y:S01]  /*6270*/  IMAD R28, R78.reuse, R32, RZ ;  /* 0x000000204e1c7224 */ /* 0x040fe200078e02ff */
[----:B------:R-:W-:Y:S01]  /*6280*/  SHF.L.U32 R85, R91, 0x8, RZ ;  /* 0x000000085b557819 */ /* 0x000fe200000006ff */
[C---:B------:R-:W-:Y:S02]  /*6290*/  IMAD R29, R78.reuse, R33, RZ ;  /* 0x000000214e1d7224 */ /* 0x040fe400078e02ff */
[----:B------:R-:W-:Y:S01]  /*62a0*/  IMAD R31, R81, R82, R31 ;  /* 0x00000052511f7224 */ /* 0x000fe200078e021f */
[----:B------:R-:W-:Y:S01]  /*62b0*/  SHF.R.S32.HI R85, RZ, 0x18, R85 ;  /* 0x00000018ff557819 */ /* 0x000fe20000011455 */
[----:B------:R-:W-:Y:S01]  /*62c0*/  IMAD R30, R78, R34, RZ ;  /* 0x000000224e1e7224 */ /* 0x000fe200078e02ff */
[----:B------:R-:W-:Y:S01]  /*62d0*/  PRMT R81, R92, 0x8880, RZ ;  /* 0x000088805c517816 */ /* 0x000fe200000000ff */
[----:B------:R-:W-:Y:S01]  /*62e0*/  IMAD R28, R83, R82, R28 ;  /* 0x00000052531c7224 */ /* 0x000fe200078e021c */
[----:B------:R-:W-:Y:S01]  /*62f0*/  I2IP.S8.S32.SAT R110, R31, R26, RZ ;  /* 0x0000001a1f6e7239 */ /* 0x000fe200000014ff */
[----:B------:R-:W-:Y:S01]  /*6300*/  IMAD R29, R84, R82, R29 ;  /* 0x00000052541d7224 */ /* 0x000fe200078e021d */
[----:B------:R-:W-:Y:S01]  /*6310*/  SHF.L.U32 R83, R92, 0x10, RZ ;  /* 0x000000105c537819 */ /* 0x000fe200000006ff */
[----:B------:R-:W-:Y:S01]  /*6320*/  IMAD R35, R78, R35, RZ ;  /* 0x000000234e237224 */ /* 0x000fe200078e02ff */
[----:B------:R-:W-:Y:S01]  /*6330*/  I2IP.S8.S32.SAT R110, R25, R24, R110 ;  /* 0x00000018196e7239 */ /* 0x000fe2000000146e */
[----:B------:R-:W-:Y:S01]  /*6340*/  IMAD R30, R85, R82, R30 ;  /* 0x00000052551e7224 */ /* 0x000fe200078e021e */
[----:B------:R-:W-:Y:S01]  /*6350*/  SHF.L.U32 R85, R92, 0x8, RZ ;  /* 0x000000085c557819 */ /* 0x000fe200000006ff */
[C---:B------:R-:W-:Y:S01]  /*6360*/  IMAD R32, R78.reuse, R36, RZ ;  /* 0x000000244e207224 */ /* 0x040fe200078e02ff */
[----:B------:R-:W-:Y:S01]  /*6370*/  SHF.R.S32.HI R83, RZ, 0x18, R83 ;  /* 0x00000018ff537819 */ /* 0x000fe20000011453 */
[----:B------:R-:W-:Y:S01]  /*6380*/  IMAD R33, R78, R37, RZ ;  /* 0x000000254e217224 */ /* 0x000fe200078e02ff */
[----:B------:R-:W-:Y:S01]  /*6390*/  SHF.R.S32.HI R85, RZ, 0x18, R85 ;  /* 0x00000018ff557819 */ /* 0x000fe20000011455 */
[----:B------:R-:W-:Y:S01]  /*63a0*/  IMAD R35, R86, R82, R35 ;  /* 0x0000005256237224 */ /* 0x000fe200078e0223 */
[----:B------:R-:W-:Y:S01]  /*63b0*/  PRMT R84, R93, 0x8880, RZ ;  /* 0x000088805d547816 */ /* 0x000fe200000000ff */
[----:B------:R-:W-:Y:S01]  /*63c0*/  IMAD R34, R78, R38, RZ ;  /* 0x000000264e227224 */ /* 0x000fe200078e02ff */
[----:B------:R-:W-:Y:S01]  /*63d0*/  SHF.L.U32 R86, R96, 0x10, RZ ;  /* 0x0000001060567819 */ /* 0x000fe200000006ff */
[----:B------:R-:W-:Y:S01]  /*63e0*/  IMAD R32, R81, R82, R32 ;  /* 0x0000005251207224 */ /* 0x000fe200078e0220 */
[----:B------:R-:W-:Y:S01]  /*63f0*/  SHF.R.S32.HI R81, RZ, 0x18, R92 ;  /* 0x00000018ff517819 */ /* 0x000fe2000001145c */
[C---:B------:R-:W-:Y:S01]  /*6400*/  IMAD R39, R78.reuse, R39, RZ ;  /* 0x000000274e277224 */ /* 0x040fe200078e02ff */
[----:B------:R-:W-:Y:S01]  /*6410*/  I2IP.S8.S32.SAT R111, R35, R30, RZ ;  /* 0x0000001e236f7239 */ /* 0x000fe200000014ff */
[-C--:B------:R-:W-:Y:S02]  /*6420*/  IMAD R33, R83, R82.reuse, R33 ;  /* 0x0000005253217224 */ /* 0x080fe400078e0221 */
[----:B------:R-:W-:Y:S01]  /*6430*/  IMAD R34, R85, R82, R34 ;  /* 0x0000005255227224 */ /* 0x000fe200078e0222 */
[----:B------:R-:W-:Y:S01]  /*6440*/  I2IP.S8.S32.SAT R111, R29, R28, R111 ;  /* 0x0000001c1d6f7239 */ /* 0x000fe2000000146f */
[C---:B------:R-:W-:Y:S01]  /*6450*/  IMAD.U32 R83, R93.reuse, 0x10000, RZ ;  /* 0x000100005d537824 */ /* 0x040fe200078e00ff */
[----:B------:R-:W-:Y:S01]  /*6460*/  SHF.L.U32 R85, R93, 0x8, RZ ;  /* 0x000000085d557819 */ /* 0x000fe200000006ff */
[----:B------:R-:W-:Y:S01]  /*6470*/  IMAD R39, R81, R82, R39 ;  /* 0x0000005251277224 */ /* 0x000fe200078e0227 */
[----:B------:R-:W-:Y:S01]  /*6480*/  MOV R81, R84 ;  /* 0x0000005400517202 */ /* 0x000fe20000000f00 */
[C---:B------:R-:W-:Y:S01]  /*6490*/  IMAD R36, R78.reuse, R40, RZ ;  /* 0x000000284e247224 */ /* 0x040fe200078e02ff */
[----:B------:R-:W-:Y:S01]  /*64a0*/  SHF.R.S32.HI R83, RZ, 0x18, R83 ;  /* 0x00000018ff537819 */ /* 0x000fe20000011453 */
[C---:B------:R-:W-:Y:S01]  /*64b0*/  IMAD R37, R78.reuse, R41, RZ ;  /* 0x000000294e257224 */ /* 0x040fe200078e02ff */
[----:B------:R-:W-:Y:S01]  /*64c0*/  SHF.R.S32.HI R85, RZ, 0x18, R85 ;  /* 0x00000018ff557819 */ /* 0x000fe20000011455 */
[C---:B------:R-:W-:Y:S01]  /*64d0*/  IMAD R38, R78.reuse, R42, RZ ;  /* 0x0000002a4e267224 */ /* 0x040fe200078e02ff */
[----:B------:R1:W-:Y:S01]  /*64e0*/  STS.128 [R172+0x4200], R108 ;  /* 0x0042006cac007388 */ /* 0x0003e20000000c00 */
[----:B------:R-:W-:Y:S01]  /*64f0*/  IMAD R36, R81, R82, R36 ;  /* 0x0000005251247224 */ /* 0x000fe200078e0224 */
[----:B------:R-:W-:Y:S01]  /*6500*/  I2IP.S8.S32.SAT R112, R39, R34, RZ ;  /* 0x0000002227707239 */ /* 0x000fe200000014ff */
[-C--:B------:R-:W-:Y:S01]  /*6510*/  IMAD R37, R83, R82.reuse, R37 ;  /* 0x0000005253257224 */ /* 0x080fe200078e0225 */
[----:B------:R-:W-:Y:S01]  /*6520*/  SHF.R.S32.HI R84, RZ, 0x18, R93 ;  /* 0x00000018ff547819 */ /* 0x000fe2000001145d */
[----:B------:R-:W-:Y:S01]  /*6530*/  IMAD R43, R78, R43, RZ ;  /* 0x0000002b4e2b7224 */ /* 0x000fe200078e02ff */
[C---:B------:R-:W-:Y:S01]  /*6540*/  SHF.L.U32 R83, R94.reuse, 0x10, RZ ;  /* 0x000000105e537819 */ /* 0x040fe200000006ff */
[----:B------:R-:W-:Y:S01]  /*6550*/  IMAD R38, R85, R82, R38 ;  /* 0x0000005255267224 */ /* 0x000fe200078e0226 */
[----:B------:R-:W-:Y:S01]  /*6560*/  PRMT R81, R94, 0x8880, RZ ;  /* 0x000088805e517816 */ /* 0x000fe200000000ff */
[----:B------:R-:W-:Y:S01]  /*6570*/  IMAD R40, R78, R44, RZ ;  /* 0x0000002c4e287224 */ /* 0x000fe200078e02ff */
[----:B------:R-:W-:Y:S01]  /*6580*/  SHF.L.U32 R85, R94, 0x8, RZ ;  /* 0x000000085e557819 */ /* 0x000fe200000006ff */
[----:B------:R-:W-:Y:S01]  /*6590*/  IMAD R41, R78, R45, RZ ;  /* 0x0000002d4e297224 */ /* 0x000fe200078e02ff */
[----:B------:R-:W-:Y:S01]  /*65a0*/  SHF.R.S32.HI R83, RZ, 0x18, R83 ;  /* 0x00000018ff537819 */ /* 0x000fe20000011453 */
[----:B------:R-:W-:Y:S01]  /*65b0*/  IMAD R43, R84, R82, R43 ;  /* 0x00000052542b7224 */ /* 0x000fe200078e022b */
[----:B------:R-:W-:Y:S01]  /*65c0*/  SHF.R.S32.HI R85, RZ, 0x18, R85 ;  /* 0x00000018ff557819 */ /* 0x000fe20000011455 */
[C---:B------:R-:W-:Y:S01]  /*65d0*/  IMAD R42, R78.reuse, R46, RZ ;  /* 0x0000002e4e2a7224 */ /* 0x040fe200078e02ff */
[----:B------:R-:W-:Y:S01]  /*65e0*/  I2IP.S8.S32.SAT R112, R33, R32, R112 ;  /* 0x0000002021707239 */ /* 0x000fe20000001470 */
[----:B------:R-:W-:Y:S01]  /*65f0*/  IMAD R40, R81, R82, R40 ;  /* 0x0000005251287224 */ /* 0x000fe200078e0228 */
[----:B------:R-:W-:Y:S01]  /*6600*/  SHF.R.S32.HI R84, RZ, 0x18, R94 ;  /* 0x00000018ff547819 */ /* 0x000fe2000001145e */
[----:B------:R-:W-:Y:S01]  /*6610*/  IMAD R47, R78, R47, RZ ;  /* 0x0000002f4e2f7224 */ /* 0x000fe200078e02ff */
[----:B------:R-:W-:Y:S01]  /*6620*/  I2IP.S8.S32.SAT R113, R43, R38, RZ ;  /* 0x000000262b717239 */ /* 0x000fe200000014ff */
[-C--:B------:R-:W-:Y:S01]  /*6630*/  IMAD R41, R83, R82.reuse, R41 ;  /* 0x0000005253297224 */ /* 0x080fe200078e0229 */
[----:B------:R-:W-:Y:S01]  /*6640*/  PRMT R81, R95, 0x8880, RZ ;  /* 0x000088805f517816 */ /* 0x000fe200000000ff */
[-C--:B------:R-:W-:Y:S01]  /*6650*/  IMAD R42, R85, R82.reuse, R42 ;  /* 0x00000052552a7224 */ /* 0x080fe200078e022a */
[----:B------:R-:W-:Y:S01]  /*6660*/  SHF.L.U32 R83, R95, 0x10, RZ ;  /* 0x000000105f537819 */ /* 0x000fe200000006ff */
[----:B------:R-:W-:Y:S01]  /*6670*/  IMAD R47, R84, R82, R47 ;  /* 0x00000052542f7224 */ /* 0x000fe200078e022f */
[----:B------:R-:W-:Y:S01]  /*6680*/  I2IP.S8.S32.SAT R113, R37, R36, R113 ;  /* 0x0000002425717239 */ /* 0x000fe20000001471 */
[C---:B------:R-:W-:Y:S01]  /*6690*/  IMAD R44, R78.reuse, R48, RZ ;  /* 0x000000304e2c7224 */ /* 0x040fe200078e02ff */
[----:B------:R-:W-:Y:S01]  /*66a0*/  SHF.R.S32.HI R83, RZ, 0x18, R83 ;  /* 0x00000018ff537819 */ /* 0x000fe20000011453 */
[----:B------:R-:W-:Y:S01]  /*66b0*/  IMAD.SHL.U32 R84, R95, 0x100, RZ ;  /* 0x000001005f547824 */ /* 0x000fe200078e00ff */
[----:B------:R-:W-:Y:S01]  /*66c0*/  I2IP.S8.S32.SAT R114, R47, R42, RZ ;  /* 0x0000002a2f727239 */ /* 0x000fe200000014ff */
[----:B------:R-:W-:Y:S01]  /*66d0*/  IMAD R45, R78, R49, RZ ;  /* 0x000000314e2d7224 */ /* 0x000fe200078e02ff */
[----:B------:R-:W-:Y:S01]  /*66e0*/  PRMT R85, R96, 0x8880, RZ ;  /* 0x0000888060557816 */ /* 0x000fe200000000ff */
[----:B------:R-:W-:Y:S01]  /*66f0*/  IMAD R44, R81, R82, R44 ;  /* 0x00000052512c7224 */ /* 0x000fe200078e022c */
[----:B------:R-:W-:Y:S01]  /*6700*/  SHF.R.S32.HI R81, RZ, 0x18, R84 ;  /* 0x00000018ff517819 */ /* 0x000fe20000011454 */
[C---:B------:R-:W-:Y:S01]  /*6710*/  IMAD R46, R78.reuse, R50, RZ ;  /* 0x000000324e2e7224 */ /* 0x040fe200078e02ff */
[----:B------:R-:W-:Y:S01]  /*6720*/  I2IP.S8.S32.SAT R114, R41, R40, R114 ;  /* 0x0000002829727239 */ /* 0x000fe20000001472 */
[----:B------:R-:W-:Y:S01]  /*6730*/  IMAD R45, R83, R82, R45 ;  /* 0x00000052532d7224 */ /* 0x000fe200078e022d */
[----:B------:R-:W-:Y:S01]  /*6740*/  SHF.R.S32.HI R83, RZ, 0x18, R95 ;  /* 0x00000018ff537819 */ /* 0x000fe2000001145f */
[----:B------:R-:W-:Y:S01]  /*6750*/  IMAD R51, R78, R51, RZ ;  /* 0x000000334e337224 */ /* 0x000fe200078e02ff */
[----:B------:R-:W-:Y:S01]  /*6760*/  SHF.L.U32 R84, R96, 0x8, RZ ;  /* 0x0000000860547819 */ /* 0x000fe200000006ff */
[C---:B------:R-:W-:Y:S02]  /*6770*/  IMAD R48, R78.reuse, R52, RZ ;  /* 0x000000344e307224 */ /* 0x040fe400078e02ff */
[-C--:B------:R-:W-:Y:S01]  /*6780*/  IMAD R46, R81, R82.reuse, R46 ;  /* 0x00000052512e7224 */ /* 0x080fe200078e022e */
[----:B------:R-:W-:Y:S01]  /*6790*/  SHF.R.S32.HI R81, RZ, 0x18, R86 ;  /* 0x00000018ff517819 */ /* 0x000fe20000011456 */
[C---:B------:R-:W-:Y:S01]  /*67a0*/  IMAD R49, R78.reuse, R53, RZ ;  /* 0x000000354e317224 */ /* 0x040fe200078e02ff */
[----:B------:R-:W-:Y:S01]  /*67b0*/  SHF.R.S32.HI R86, RZ, 0x18, R99 ;  /* 0x00000018ff567819 */ /* 0x000fe20000011463 */
[----:B------:R-:W-:Y:S01]  /*67c0*/  IMAD R51, R83, R82, R51 ;  /* 0x0000005253337224 */ /* 0x000fe200078e0233 */
[----:B------:R-:W-:Y:S01]  /*67d0*/  SHF.R.S32.HI R83, RZ, 0x18, R84 ;  /* 0x00000018ff537819 */ /* 0x000fe20000011454 */
[C---:B------:R-:W-:Y:S01]  /*67e0*/  IMAD R50, R78.reuse, R54, RZ ;  /* 0x000000364e327224 */ /* 0x040fe200078e02ff */
[----:B------:R-:W-:Y:S01]  /*67f0*/  SHF.R.S32.HI R84, RZ, 0x18, R96 ;  /* 0x00000018ff547819 */ /* 0x000fe20000011460 */
[----:B------:R-:W-:Y:S01]  /*6800*/  IMAD R48, R85, R82, R48 ;  /* 0x0000005255307224 */ /* 0x000fe200078e0230 */
[----:B------:R-:W-:Y:S01]  /*6810*/  I2IP.S8.S32.SAT R115, R51, R46, RZ ;  /* 0x0000002e33737239 */ /* 0x000fe200000014ff */
[C---:B------:R-:W-:Y:S01]  /*6820*/  IMAD R55, R78.reuse, R55, RZ ;  /* 0x000000374e377224 */ /* 0x040fe200078e02ff */
[----:B------:R-:W-:Y:S01]  /*6830*/  SHF.L.U32 R85, R97, 0x10, RZ ;  /* 0x0000001061557819 */ /* 0x000fe200000006ff */
[----:B------:R-:W-:Y:S01]  /*6840*/  IMAD R49, R81, R82, R49 ;  /* 0x0000005251317224 */ /* 0x000fe200078e0231 */
[----:B------:R-:W-:Y:S01]  /*6850*/  PRMT R81, R97, 0x8880, RZ ;  /* 0x0000888061517816 */ /* 0x000fe200000000ff */
[----:B------:R-:W-:Y:S01]  /*6860*/  IMAD R52, R78, R56, RZ ;  /* 0x000000384e347224 */ /* 0x000fe200078e02ff */
[----:B------:R-:W-:Y:S01]  /*6870*/  I2IP.S8.S32.SAT R115, R45, R44, R115 ;  /* 0x0000002c2d737239 */ /* 0x000fe20000001473 */
[-C--:B------:R-:W-:Y:S01]  /*6880*/  IMAD R50, R83, R82.reuse, R50 ;  /* 0x0000005253327224 */ /* 0x080fe200078e0232 */
[----:B------:R-:W-:Y:S01]  /*6890*/  SHF.R.S32.HI R83, RZ, 0x18, R85 ;  /* 0x00000018ff537819 */ /* 0x000fe20000011455 */
[-C--:B------:R-:W-:Y:S01]  /*68a0*/  IMAD R55, R84, R82.reuse, R55 ;  /* 0x0000005254377224 */ /* 0x080fe200078e0237 */
[----:B------:R-:W-:Y:S01]  /*68b0*/  PRMT R85, R98, 0x8880, RZ ;  /* 0x0000888062557816 */ /* 0x000fe200000000ff */
[----:B------:R-:W-:Y:S01]  /*68c0*/  IMAD R52, R81, R82, R52 ;  /* 0x0000005251347224 */ /* 0x000fe200078e0234 */
[----:B------:R-:W-:Y:S01]  /*68d0*/  SHF.L.U32 R81, R97, 0x8, RZ ;  /* 0x0000000861517819 */ /* 0x000fe200000006ff */
[C---:B------:R-:W-:Y:S01]  /*68e0*/  IMAD R53, R78.reuse, R57, RZ ;  /* 0x000000394e357224 */ /* 0x040fe200078e02ff */
[----:B------:R1:W-:Y:S01]  /*68f0*/  STS.128 [R171+0x4200], R112 ;  /* 0x00420070ab007388 */ /* 0x0003e20000000c00 */
[----:B------:R-:W-:Y:S01]  /*6900*/  IMAD R54, R78, R58, RZ ;  /* 0x0000003a4e367224 */ /* 0x000fe200078e02ff */
[----:B------:R-:W-:Y:S01]  /*6910*/  SHF.R.S32.HI R81, RZ, 0x18, R81 ;  /* 0x00000018ff517819 */ /* 0x000fe20000011451 */
[----:B------:R-:W-:Y:S01]  /*6920*/  IMAD R53, R83, R82, R53 ;  /* 0x0000005253357224 */ /* 0x000fe200078e0235 */
[----:B------:R-:W-:Y:S01]  /*6930*/  SHF.L.U32 R84, R98, 0x10, RZ ;  /* 0x0000001062547819 */ /* 0x000fe200000006ff */
[C---:B------:R-:W-:Y:S01]  /*6940*/  IMAD R59, R78.reuse, R59, RZ ;  /* 0x0000003b4e3b7224 */ /* 0x040fe200078e02ff */
[----:B------:R-:W-:Y:S01]  /*6950*/  SHF.R.S32.HI R83, RZ, 0x18, R97 ;  /* 0x00000018ff537819 */ /* 0x000fe20000011461 */
[C---:B------:R-:W-:Y:S01]  /*6960*/  IMAD R56, R78.reuse, R60, RZ ;  /* 0x0000003c4e387224 */ /* 0x040fe200078e02ff */
[----:B------:R-:W-:Y:S01]  /*6970*/  I2IP.S8.S32.SAT R120, R55, R50, RZ ;  /* 0x0000003237787239 */ /* 0x000fe200000014ff */
[----:B------:R-:W-:Y:S01]  /*6980*/  IMAD R54, R81, R82, R54 ;  /* 0x0000005251367224 */ /* 0x000fe200078e0236 */
[----:B------:R-:W-:Y:S01]  /*6990*/  SHF.R.S32.HI R84, RZ, 0x18, R84 ;  /* 0x00000018ff547819 */ /* 0x000fe20000011454 */
[----:B------:R-:W-:Y:S01]  /*69a0*/  IMAD R57, R78, R61, RZ ;  /* 0x0000003d4e397224 */ /* 0x000fe200078e02ff */
[----:B------:R-:W-:Y:S01]  /*69b0*/  I2IP.S8.S32.SAT R120, R49, R48, R120 ;  /* 0x0000003031787239 */ /* 0x000fe20000001478 */
[-C--:B------:R-:W-:Y:S01]  /*69c0*/  IMAD R59, R83, R82.reuse, R59 ;  /* 0x00000052533b7224 */ /* 0x080fe200078e023b */
[----:B------:R-:W-:Y:S01]  /*69d0*/  PRMT R83, R99, 0x8880, RZ ;  /* 0x0000888063537816 */ /* 0x000fe200000000ff */
[-C--:B------:R-:W-:Y:S01]  /*69e0*/  IMAD R56, R85, R82.reuse, R56 ;  /* 0x0000005255387224 */ /* 0x080fe200078e0238 */
[----:B------:R-:W-:Y:S01]  /*69f0*/  SHF.R.S32.HI R81, RZ, 0x18, R98 ;  /* 0x00000018ff517819 */ /* 0x000fe20000011462 */
[----:B------:R-:W-:Y:S01]  /*6a00*/  IMAD R57, R84, R82, R57 ;  /* 0x0000005254397224 */ /* 0x000fe200078e0239 */
[----:B------:R-:W-:Y:S01]  /*6a10*/  I2IP.S8.S32.SAT R121, R59, R54, RZ ;  /* 0x000000363b797239 */ /* 0x000fe200000014ff */
[C---:B------:R-:W-:Y:S01]  /*6a20*/  IMAD R58, R78.reuse, R62, RZ ;  /* 0x0000003e4e3a7224 */ /* 0x040fe200078e02ff */
[C---:B------:R-:W-:Y:S01]  /*6a30*/  SHF.L.U32 R85, R99.reuse, 0x8, RZ ;  /* 0x0000000863557819 */ /* 0x040fe200000006ff */
[----:B------:R-:W-:Y:S01]  /*6a40*/  IMAD.U32 R84, R99, 0x10000, RZ ;  /* 0x0001000063547824 */ /* 0x000fe200078e00ff */
[----:B------:R-:W-:Y:S01]  /*6a50*/  I2IP.S8.S32.SAT R121, R53, R52, R121 ;  /* 0x0000003435797239 */ /* 0x000fe20000001479 */
[C---:B------:R-:W-:Y:S01]  /*6a60*/  IMAD R63, R78.reuse, R63, RZ ;  /* 0x0000003f4e3f7224 */ /* 0x040fe200078e02ff */
[----:B------:R-:W-:Y:S01]  /*6a70*/  SHF.R.S32.HI R85, RZ, 0x18, R85 ;  /* 0x00000018ff557819 */ /* 0x000fe20000011455 */
[C---:B------:R-:W-:Y:S01]  /*6a80*/  IMAD R60, R78.reuse, R64, RZ ;  /* 0x000000404e3c7224 */ /* 0x040fe200078e02ff */
[----:B------:R-:W-:Y:S01]  /*6a90*/  SHF.R.S32.HI R84, RZ, 0x18, R84 ;  /* 0x00000018ff547819 */ /* 0x000fe20000011454 */
[-C--:B------:R-:W-:Y:S02]  /*6aa0*/  IMAD R58, R87, R82.reuse, R58 ;  /* 0x00000052573a7224 */ /* 0x080fe400078e023a */
[C---:B------:R-:W-:Y:S02]  /*6ab0*/  IMAD R61, R78.reuse, R65, RZ ;  /* 0x000000414e3d7224 */ /* 0x040fe400078e02ff */
[-C--:B------:R-:W-:Y:S02]  /*6ac0*/  IMAD R63, R81, R82.reuse, R63 ;  /* 0x00000052513f7224 */ /* 0x080fe400078e023f */
[----:B------:R-:W-:Y:S02]  /*6ad0*/  IMAD R60, R83, R82, R60 ;  /* 0x00000052533c7224 */ /* 0x000fe400078e023c */
[----:B------:R-:W-:Y:S01]  /*6ae0*/  IMAD R62, R78, R66, RZ ;  /* 0x000000424e3e7224 */ /* 0x000fe200078e02ff */
[----:B------:R-:W-:Y:S01]  /*6af0*/  I2IP.S8.S32.SAT R122, R63, R58, RZ ;  /* 0x0000003a3f7a7239 */ /* 0x000fe200000014ff */
[----:B------:R-:W-:Y:S02]  /*6b00*/  IMAD R61, R84, R82, R61 ;  /* 0x00000052543d7224 */ /* 0x000fe400078e023d */
[----:B------:R-:W-:Y:S01]  /*6b10*/  IMAD R67, R78, R67, RZ ;  /* 0x000000434e437224 */ /* 0x000fe200078e02ff */
[----:B------:R-:W-:Y:S01]  /*6b20*/  I2IP.S8.S32.SAT R122, R57, R56, R122 ;  /* 0x00000038397a7239 */ /* 0x000fe2000000147a */
[-C--:B------:R-:W-:Y:S02]  /*6b30*/  IMAD R62, R85, R82.reuse, R62 ;  /* 0x00000052553e7224 */ /* 0x080fe400078e023e */
[----:B------:R-:W-:Y:S05]  /*6b40*/  IMAD R67, R86, R82, R67 ;  /* 0x0000005256437224 */ /* 0x000fea00078e0243 */
[----:B------:R-:W-:Y:S04]  /*6b50*/  I2IP.S8.S32.SAT R123, R67, R62, RZ ;  /* 0x0000003e437b7239 */ /* 0x000fe800000014ff */
[----:B------:R-:W-:Y:S05]  /*6b60*/  I2IP.S8.S32.SAT R123, R61, R60, R123 ;  /* 0x0000003c3d7b7239 */ /* 0x000fea000000147b */
[----:B------:R1:W-:Y:S01]  /*6b70*/  STS.128 [R170+0x4200], R120 ;  /* 0x00420078aa007388 */ /* 0x0003e20000000c00 */
[----:B------:R-:W-:Y:S01]  /*6b80*/  @!PT LDS RZ, [RZ] ;  /* 0x00000000fffff984 */ /* 0x000fe20000000800 */
[----:B------:R-:W-:Y:S01]  /*6b90*/  @!PT LDS RZ, [RZ] ;  /* 0x00000000fffff984 */ /* 0x000fe20000000800 */
[----:B------:R-:W-:Y:S01]  /*6ba0*/  @!PT LDS RZ, [RZ] ;  /* 0x00000000fffff984 */ /* 0x000fe20000000800 */
[----:B------:R-:W-:Y:S01]  /*6bb0*/  @!PT LDS RZ, [RZ] ;  /* 0x00000000fffff984 */ /* 0x000fe20000000800 */
[----:B------:R2:W-:Y:S07]  /*6bc0*/  MEMBAR.ALL.CTA ;  /* 0x0000000000007992 */ /* 0x0005ee0000008000 */
[----:B--2---:R-:W2:Y:S02]  /*6bd0*/  FENCE.VIEW.ASYNC.S ;  /* 0x00000000000073c6 */ /* 0x004ea40000000000 */
[----:B--2---:R-:W-:Y:S06]  /*6be0*/  BAR.SYNC.DEFER_BLOCKING 0x1, 0x80 ;  /* 0x0042000000007b1d */ /* 0x004fec0000010000 */
[----:B------:R-:W-:Y:S05]  /*6bf0*/  @P0 BRA `(.L_x_97) ;  /* 0x0000000000280947 */ /* 0x000fea0003800000 */
[----:B------:R-:W-:Y:S02]  /*6c00*/  UIADD3 UR4, UPT, UPT, UR49, 0x4200, URZ ;  /* 0x0000420031047890 */ /* 0x000fe4000fffe0ff */
[----:B------:R-:W-:Y:S01]  /*6c10*/  UIADD3 UR6, UP0, UPT, UR52, 0x680, URZ ;  /* 0x0000068034067890 */ /* 0x000fe2000ff1e0ff */
[----:B------:R-:W-:Y:S03]  /*6c20*/  UMOV UR43, UR36 ;  /* 0x00000024002b7c82 */ /* 0x000fe60008000000 */
[----:B------:R-:W-:Y:S01]  /*6c30*/  MOV R166, UR4 ;  /* 0x0000000400a67c02 */ /* 0x000fe20008000f00 */
[----:B------:R-:W-:Y:S03]  /*6c40*/  UIADD3.X UR7, UPT, UPT, URZ, UR53, URZ, UP0, !UPT ;  /* 0x00000035ff077290 */ /* 0x000fe600087fe4ff */
[----:B------:R-:W-:Y:S11]  /*6c50*/  R2UR UR40, R166 ;  /* 0x00000000a62872ca */ /* 0x000ff600000e0000 */
[----:B------:R-:W-:Y:S02]  /*6c60*/  @!UPT UIADD3 URZ, UPT, UPT, URZ, URZ, URZ ;  /* 0x000000fffffff290 */ /* 0x000fe4000fffe0ff */
[----:B------:R2:W-:Y:S01]  /*6c70*/  UTMASTG.3D [UR40], [UR6] ;  /* 0x00000028060073b5 */ /* 0x0005e20008010000 */
[----:B------:R0:W-:Y:S01]  /*6c80*/  UTMACMDFLUSH ;  /* 0x00000000000079b7 */ /* 0x0001e20000000000 */
[----:B--2---:R-:W-:Y:S04]  /*6c90*/  DEPBAR.LE SB0, 0x1 ;  /* 0x000080400000791a */ /* 0x004fe80000000000 */
.L_x_97:
[----:B------:R-:W-:Y:S05]  /*6ca0*/  BSYNC.RECONVERGENT B0 ;  /* 0x0000000000007941 */ /* 0x000fea0003800200 */
.L_x_96:
[----:B------:R-:W-:Y:S06]  /*6cb0*/  BAR.SYNC.DEFER_BLOCKING 0x1, 0x80 ;  /* 0x0042000000007b1d */ /* 0x000fec0000010000 */
[----:B------:R-:W2:Y:S01]  /*6cc0*/  @P6 SYNCS.PHASECHK.TRANS64.TRYWAIT P0, [R125+URZ+0x60], R126 ;  /* 0x0000607e7d0065a7 */ /* 0x000ea200080011ff */
[----:B------:R-:W-:Y:S01]  /*6cd0*/  BSSY B1, `(.L_x_98) ;  /* 0x0000023000017945 */ /* 0x000fe20003800000 */
[----:B--2---:R-:W-:Y:S03]  /*6ce0*/  @P6 SEL R117, RZ, 0x1, !P0 ;  /* 0x00000001ff756807 */ /* 0x004fe60004000000 */
[----:B------:R-:W-:Y:S05]  /*6cf0*/  @!P6 BRA `(.L_x_99) ;  /* 0x000000000080e947 */ /* 0x000fea0003800000 */
[----:B------:R-:W-:Y:S01]  /*6d00*/  ISETP.NE.AND P1, PT, R118, RZ, PT ;  /* 0x000000ff7600720c */ /* 0x000fe20003f25270 */
[----:B------:R-:W-:Y:S01]  /*6d10*/  BSSY B0, `(.L_x_100) ;  /* 0x000000a000007945 */ /* 0x000fe20003800000 */
[----:B------:R-:W-:Y:S11]  /*6d20*/  ISETP.NE.AND P0, PT, R117, RZ, PT ;  /* 0x000000ff7500720c */ /* 0x000ff60003f05270 */
[----:B------:R-:W-:Y:S04]  /*6d30*/  @P1 IMAD R119, R160, 0x2000, R119 ;  /* 0x00002000a0771824 */ /* 0x000fe800078e0277 */
[--C-:B------:R-:W-:Y:S01]  /*6d40*/  @P1 IMAD.IADD R124, R124, 0x1, R119.reuse ;  /* 0x000000017c7c1824 */ /* 0x100fe200078e0277 */
[----:B------:R-:W-:Y:S01]  /*6d50*/  @P1 IADD3 R3, PT, PT, R165, R119, RZ ;  /* 0x00000077a5031210 */ /* 0x000fe20007ffe0ff */
[----:B------:R-:W-:Y:S01]  /*6d60*/  @P1 IMAD.IADD R2, R164, 0x1, R119 ;  /* 0x00000001a4021824 */ /* 0x000fe200078e0277 */
[----:B------:R-:W-:Y:S06]  /*6d70*/  @P0 BRA `(.L_x_101) ;  /* 0x00000000000c0947 */ /* 0x000fec0003800000 */
[----:B------:R-:W-:Y:S04]  /*6d80*/  SHF.L.U32 R0, R159, 0x1f, RZ ;  /* 0x0000001f9f007819 */ /* 0x000fe800000006ff */
[----:B------:R-:W2:Y:S02]  /*6d90*/  SYNCS.PHASECHK.TRANS64.TRYWAIT P0, [R125+URZ+0x60], R0 ;  /* 0x000060007d0075a7 */ /* 0x000ea400080011ff */
[----:B--2---:R-:W-:Y:S05]  /*6da0*/  @!P0 BRA `(.L_x_102) ;  /* 0x0000002000248947 */ /* 0x004fea0003800000 */
.L_x_101:
[----:B------:R-:W-:Y:S05]  /*6db0*/  BSYNC B0 ;  /* 0x0000000000007941 */ /* 0x000fea0003800000 */
.L_x_100:
[----:B------:R-:W-:Y:S01]  /*6dc0*/  ISETP.NE.AND P0, PT, R118, RZ, PT ;  /* 0x000000ff7600720c */ /* 0x000fe20003f05270 */
[----:B--2---:R-:W-:Y:S02]  /*6dd0*/  VIADD R125, R125, 0x70 ;  /* 0x000000707d7d7836 */ /* 0x004fe40000000000 */
[----:B------:R-:W-:Y:S02]  /*6de0*/  IMAD.U32 R0, RZ, RZ, UR37 ;  /* 0x00000025ff007e24 */ /* 0x000fe4000f8e00ff */
[----:B------:R-:W-:Y:S03]  /*6df0*/  VIADD R160, R160, 0x1 ;  /* 0x00000001a0a07836 */ /* 0x000fe60000000000 */
[----:B------:R-:W-:Y:S05]  /*6e00*/  PRMT R0, R0, 0x654, R125 ;  /* 0x0000065400007816 */ /* 0x000fea000000007d */
[----:B------:R2:W3:Y:S04]  /*6e10*/  @P0 LDS.128 R100, [R119+0x200] ;  /* 0x0002000077640984 */ /* 0x0004e80000000c00 */
[----:B------:R2:W4:Y:S04]  /*6e20*/  @P0 LDS.128 R88, [R3+0x200] ;  /* 0x0002000003580984 */ /* 0x0005280000000c00 */
        /* <DEDUP_REMOVED lines=12> */
[----:B--234-:R-:W-:Y:S02]  /*6ef0*/  LOP3.LUT R159, R159, R0, RZ, 0x3c, !PT ;  /* 0x000000009f9f7212 */ /* 0x01cfe400078e3cff */
.L_x_99:
[----:B------:R-:W-:Y:S05]  /*6f00*/  BSYNC B1 ;  /* 0x0000000000017941 */ /* 0x000fea0003800000 */
.L_x_98:
[----:B------:R-:W-:Y:S05]  /*6f10*/  VIADD R3, R80, 0x40 ;  /* 0x0000004050037836 */ /* 0x000fea0000000000 */
[----:B------:R-:W-:Y:S04]  /*6f20*/  SHF.R.U32.HI R3, RZ, 0x15, R3 ;  /* 0x00000015ff037819 */ /* 0x000fe80000011603 */
[----:B------:R-:W-:Y:S11]  /*6f30*/  LOP3.LUT P0, RZ, R3, 0x3, R154, 0x48, !PT ;  /* 0x0000000303ff7812 */ /* 0x000ff6000780489a */
[----:B------:R-:W-:Y:S02]  /*6f40*/  @!UPT UIADD3 URZ, UPT, UPT, URZ, URZ, URZ ;  /* 0x000000fffffff290 */ /* 0x000fe4000fffe0ff */
[----:B------:R-:W-:Y:S05]  /*6f50*/  @!P0 BRA `(.L_x_103) ;  /* 0x0000000000408947 */ /* 0x000fea0003800000 */
[----:B------:R-:W2:Y:S01]  /*6f60*/  LDCU.64 UR8, c[0x4][0x70] ;  /* 0x01000e00ff0877ac */ /* 0x000ea20008000a00 */
[----:B------:R-:W-:Y:S01]  /*6f70*/  MOV R3, 0x0 ;  /* 0x0000000000037802 */ /* 0x000fe20000000f00 */
[----:B------:R-:W-:Y:S02]  /*6f80*/  HFMA2 R12, -RZ, RZ, 0, 5.9604644775390625e-08 ;  /* 0x00000001ff0c7431 */ /* 0x000fe400000001ff */
[----:B------:R-:W-:Y:S02]  /*6f90*/  IMAD.MOV.U32 R8, RZ, RZ, 0x192 ;  /* 0x00000192ff087424 */ /* 0x000fe400078e00ff */
[----:B------:R-:W-:Y:S01]  /*6fa0*/  IMAD.MOV.U32 R13, RZ, RZ, RZ ;  /* 0x000000ffff0d7224 */ /* 0x000fe200078e00ff */
[----:B------:R-:W3:Y:S01]  /*6fb0*/  LDCU.64 UR6, c[0x4][0x78] ;  /* 0x01000f00ff0677ac */ /* 0x000ee20008000a00 */
[----:B------:R-:W4:Y:S01]  /*6fc0*/  LDC.64 R2, c[0x4][R3] ;  /* 0x0100000003027b82 */ /* 0x000f220000000a00 */
[----:B------:R-:W5:Y:S01]  /*6fd0*/  LDCU.64 UR4, c[0x4][0x10] ;  /* 0x01000200ff0477ac */ /* 0x000f620008000a00 */
[----:B--2---:R-:W-:Y:S01]  /*6fe0*/  MOV R5, UR9 ;  /* 0x0000000900057c02 */ /* 0x004fe20008000f00 */
[----:B------:R-:W-:Y:S01]  /*6ff0*/  IMAD.U32 R4, RZ, RZ, UR8 ;  /* 0x00000008ff047e24 */ /* 0x000fe2000f8e00ff */
[----:B---3--:R-:W-:Y:S01]  /*7000*/  MOV R7, UR7 ;  /* 0x0000000700077c02 */ /* 0x008fe20008000f00 */
[----:B------:R-:W-:Y:S01]  /*7010*/  IMAD.U32 R6, RZ, RZ, UR6 ;  /* 0x00000006ff067e24 */ /* 0x000fe2000f8e00ff */
[----:B-----5:R-:W-:Y:S01]  /*7020*/  MOV R11, UR5 ;  /* 0x00000005000b7c02 */ /* 0x020fe20008000f00 */
[----:B------:R-:W-:Y:S02]  /*7030*/  IMAD.U32 R10, RZ, RZ, UR4 ;  /* 0x00000004ff0a7e24 */ /* 0x000fe4000f8e00ff */
[----:B------:R-:W-:Y:S07]  /*7040*/  LEPC R20, `(.L_x_103) ;  /* 0x000000001014794e */ /* 0x000fee0000000000 */
[----:B-1--4-:R-:W-:Y:S05]  /*7050*/  CALL.ABS.NOINC R2 ;  /* 0x0000000002007343 */ /* 0x012fea0003c00000 */
.L_x_103:
[----:B------:R-:W-:Y:S01]  /*7060*/  ISETP.NE.AND P0, PT, R167, RZ, PT ;  /* 0x000000ffa700720c */ /* 0x000fe20003f05270 */
[----:B------:R-:W-:Y:S05]  /*7070*/  WARPSYNC.ALL ;  /* 0x0000000000007948 */ /* 0x000fea0003800000 */
[----:B------:R-:W-:Y:S01]  /*7080*/  IMAD.U32 R140, R102, 0x10000, RZ ;  /* 0x00010000668c7824 */ /* 0x000fe200078e00ff */
[----:B------:R-:W-:Y:S01]  /*7090*/  R2UR UR4, R80 ;  /* 0x00000000500472ca */ /* 0x000fe200000e0000 */
[----:B------:R-:W-:Y:S01]  /*70a0*/  IMAD.U32 R134, R88, 0x10000, RZ ;  /* 0x0001000058867824 */ /* 0x000fe200078e00ff */
[C---:B------:R-:W-:Y:S01]  /*70b0*/  SHF.L.U32 R0, R100.reuse, 0x10, RZ ;  /* 0x0000001064007819 */ /* 0x040fe200000006ff */
[----:B-1----:R-:W-:Y:S01]  /*70c0*/  IMAD.U32 R119, R93, 0x10000, RZ ;  /* 0x000100005d777824 */ /* 0x002fe200078e00ff */
[----:B------:R-:W-:Y:S01]  /*70d0*/  PRMT R3, R100, 0x8880, RZ ;  /* 0x0000888064037816 */ /* 0x000fe200000000ff */
[----:B------:R-:W-:Y:S01]  /*70e0*/  IMAD.U32 R104, R98, 0x10000, RZ ;  /* 0x0001000062687824 */ /* 0x000fe200078e00ff */
[----:B------:R-:W-:Y:S01]  /*70f0*/  SHF.L.U32 R81, R100, 0x8, RZ ;  /* 0x0000000864517819 */ /* 0x000fe200000006ff */
[----:B------:R-:W-:Y:S01]  /*7100*/  IMAD.SHL.U32 R127, R90, 0x100, RZ ;  /* 0x000001005a7f7824 */ /* 0x000fe200078e00ff */
[----:B------:R-:W-:Y:S01]  /*7110*/  SHF.R.S32.HI R0, RZ, 0x18, R0 ;  /* 0x00000018ff007819 */ /* 0x000fe20000011400 */
[----:B------:R-:W-:Y:S01]  /*7120*/  IMAD.SHL.U32 R112, R95, 0x100, RZ ;  /* 0x000001005f707824 */ /* 0x000fe200078e00ff */
[----:B------:R-:W-:Y:S01]  /*7130*/  SHF.R.S32.HI R81, RZ, 0x18, R81 ;  /* 0x00000018ff517819 */ /* 0x000fe20000011451 */
[----:B------:R-:W-:Y:S01]  /*7140*/  BSSY.RECONVERGENT B0, `(.L_x_104) ;  /* 0x0000121000007945 */ /* 0x000fe20003800200 */
[----:B------:R-:W-:Y:S01]  /*7150*/  SHF.R.S32.HI R2, RZ, 0x18, R100 ;  /* 0x00000018ff027819 */ /* 0x000fe20000011464 */
[----:B------:R-:W1:Y:S01]  /*7160*/  LDTM.x64 R4, tmem[UR4+0x40] ;  /* 0x00004004000479ee */ /* 0x000e620008340000 */
[----:B------:R-:W-:Y:S01]  /*7170*/  NOP ;  /* 0x0000000000007918 */ /* 0x000fe20000000000 */
[----:B------:R-:W-:Y:S02]  /*7180*/  SHF.R.S32.HI R84, RZ, 0x18, R101 ;  /* 0x00000018ff547819 */ /* 0x000fe40000011465 */
[----:B------:R-:W-:Y:S02]  /*7190*/  SHF.R.S32.HI R85, RZ, 0x18, R102 ;  /* 0x00000018ff557819 */ /* 0x000fe40000011466 */
[----:B------:R-:W-:Y:S02]  /*71a0*/  SHF.R.S32.HI R86, RZ, 0x18, R103 ;  /* 0x00000018ff567819 */ /* 0x000fe40000011467 */
[----:B------:R-:W-:Y:S02]  /*71b0*/  SHF.R.S32.HI R87, RZ, 0x18, R88 ;  /* 0x00000018ff577819 */ /* 0x000fe40000011458 */
[----:B------:R-:W-:Y:S02]  /*71c0*/  R2UR UR5, R116 ;  /* 0x00000000740572ca */ /* 0x000fe400000e0000 */
[C---:B------:R-:W-:Y:S02]  /*71d0*/  PRMT R143, R101.reuse, 0x8880, RZ ;  /* 0x00008880658f7816 */ /* 0x040fe400000000ff */
[----:B------:R-:W-:Y:S02]  /*71e0*/  SHF.L.U32 R83, R101, 0x10, RZ ;  /* 0x0000001065537819 */ /* 0x000fe400000006ff */
[----:B------:R-:W-:Y:S02]  /*71f0*/  PRMT R141, R102, 0x8880, RZ ;  /* 0x00008880668d7816 */ /* 0x000fe400000000ff */
[----:B------:R-:W-:Y:S02]  /*7200*/  SHF.R.S32.HI R83, RZ, 0x18, R83 ;  /* 0x00000018ff537819 */ /* 0x000fe40000011453 */
[C---:B------:R-:W-:Y:S02]  /*7210*/  PRMT R138, R103.reuse, 0x8880, RZ ;  /* 0x00008880678a7816 */ /* 0x040fe400000000ff */
[----:B------:R-:W-:Y:S01]  /*7220*/  SHF.L.U32 R137, R103, 0x10, RZ ;  /* 0x0000001067897819 */ /* 0x000fe200000006ff */
[----:B------:R-:W-:Y:S01]  /*7230*/  UIADD3 UR5, UPT, UPT, UR5, 0xd0, URZ ;  /* 0x000000d005057890 */ /* 0x000fe2000fffe0ff */
[----:B-1----:R-:W-:Y:S01]  /*7240*/  IMAD R4, R78, R4, RZ ;  /* 0x000000044e047224 */ /* 0x002fe200078e02ff */
[----:B------:R-:W-:Y:S01]  /*7250*/  PRMT R135, R88, 0x8880, RZ ;  /* 0x0000888058877816 */ /* 0x000fe200000000ff */
[C---:B------:R-:W-:Y:S01]  /*7260*/  IMAD R5, R78.reuse, R5, RZ ;  /* 0x000000054e057224 */ /* 0x040fe200078e02ff */
[----:B------:R-:W-:Y:S01]  /*7270*/  UPRMT UR5, UR37, 0x654, UR5 ;  /* 0x0000065425057896 */ /* 0x000fe20008000005 */
[----:B------:R-:W-:Y:S01]  /*7280*/  IMAD R4, R3, R82, R4 ;  /* 0x0000005203047224 */ /* 0x000fe200078e0204 */
[C---:B------:R-:W-:Y:S01]  /*7290*/  PRMT R132, R89.reuse, 0x8880, RZ ;  /* 0x0000888059847816 */ /* 0x040fe200000000ff */
[----:B------:R-:W-:Y:S01]  /*72a0*/  IMAD R6, R78, R6, RZ ;  /* 0x000000064e067224 */ /* 0x000fe200078e02ff */
[----:B------:R-:W-:Y:S01]  /*72b0*/  SHF.L.U32 R131, R89, 0x10, RZ ;  /* 0x0000001059837819 */ /* 0x000fe200000006ff */
[----:B------:R-:W-:Y:S01]  /*72c0*/  IMAD R5, R0, R82, R5 ;  /* 0x0000005200057224 */ /* 0x000fe200078e0205 */
[----:B------:R-:W-:Y:S01]  /*72d0*/  PRMT R129, R90, 0x8880, RZ ;  /* 0x000088805a817816 */ /* 0x000fe200000000ff */
[----:B------:R-:W-:Y:S01]  /*72e0*/  IMAD R0, R78, R16, RZ ;  /* 0x000000104e007224 */ /* 0x000fe200078e02ff */
[----:B------:R-:W-:Y:S01]  /*72f0*/  SHF.L.U32 R128, R90, 0x10, RZ ;  /* 0x000000105a807819 */ /* 0x000fe200000006ff */
[C---:B------:R-:W-:Y:S01]  /*7300*/  IMAD R7, R78.reuse, R7, RZ ;  /* 0x000000074e077224 */ /* 0x040fe200078e02ff */
[----:B------:R-:W-:Y:S01]  /*7310*/  SYNCS.ARRIVE.TRANS64.RED.A1T0 RZ, [UR5], RZ ;  /* 0x000000ffffff79a7 */ /* 0x000fe20008100405 */
[C---:B------:R-:W-:Y:S01]  /*7320*/  IMAD R16, R78.reuse, R20, RZ ;  /* 0x000000144e107224 */ /* 0x040fe200078e02ff */
[C---:B------:R-:W-:Y:S01]  /*7330*/  PRMT R126, R91.reuse, 0x8880, RZ ;  /* 0x000088805b7e7816 */ /* 0x040fe200000000ff */
[C---:B------:R-:W-:Y:S01]  /*7340*/  IMAD R20, R78.reuse, R24, RZ ;  /* 0x000000184e147224 */ /* 0x040fe200078e02ff */
[----:B------:R-:W-:Y:S01]  /*7350*/  SHF.L.U32 R125, R91, 0x10, RZ ;  /* 0x000000105b7d7819 */ /* 0x000fe200000006ff */
[----:B------:R-:W-:Y:S01]  /*7360*/  IMAD R6, R81, R82, R6 ;  /* 0x0000005251067224 */ /* 0x000fe200078e0206 */
[----:B------:R-:W-:Y:S01]  /*7370*/  MOV R81, R143 ;  /* 0x0000008f00517202 */ /* 0x000fe20000000f00 */
[----:B------:R-:W-:Y:S01]  /*7380*/  IMAD R24, R78, R28, RZ ;  /* 0x0000001c4e187224 */ /* 0x000fe200078e02ff */
[----:B------:R-:W-:Y:S01]  /*7390*/  PRMT R123, R92, 0x8880, RZ ;  /* 0x000088805c7b7816 */ /* 0x000fe200000000ff */
[----:B------:R-:W-:Y:S01]  /*73a0*/  IMAD R28, R78, R32, RZ ;  /* 0x000000204e1c7224 */ /* 0x000fe200078e02ff */
[----:B------:R-:W-:Y:S01]  /*73b0*/  SHF.L.U32 R122, R92, 0x10, RZ ;  /* 0x000000105c7a7819 */ /* 0x000fe200000006ff */
[----:B------:R-:W-:Y:S01]  /*73c0*/  IMAD R7, R2, R82, R7 ;  /* 0x0000005202077224 */ /* 0x000fe200078e0207 */
[----:B------:R-:W-:Y:S01]  /*73d0*/  PRMT R120, R93, 0x8880, RZ ;  /* 0x000088805d787816 */ /* 0x000fe200000000ff */
[----:B------:R-:W-:Y:S01]  /*73e0*/  IMAD R32, R78, R36, RZ ;  /* 0x000000244e207224 */ /* 0x000fe200078e02ff */
[----:B------:R-:W-:Y:S01]  /*73f0*/  PRMT R117, R94, 0x8880, RZ ;  /* 0x000088805e757816 */ /* 0x000fe200000000ff */
[----:B------:R-:W-:Y:S01]  /*7400*/  IMAD R2, R78, R17, RZ ;  /* 0x000000114e027224 */ /* 0x000fe200078e02ff */
[----:B------:R-:W-:Y:S01]  /*7410*/  SHF.L.U32 R116, R94, 0x10, RZ ;  /* 0x000000105e747819 */ /* 0x000fe200000006ff */
[----:B------:R-:W-:Y:S01]  /*7420*/  IMAD R36, R78, R40, RZ ;  /* 0x000000284e247224 */ /* 0x000fe200078e02ff */
[----:B------:R-:W-:Y:S01]  /*7430*/  SHF.L.U32 R115, R94, 0x8, RZ ;  /* 0x000000085e737819 */ /* 0x000fe200000006ff */
[C---:B------:R-:W-:Y:S01]  /*7440*/  IMAD R17, R78.reuse, R21, RZ ;  /* 0x000000154e117224 */ /* 0x040fe200078e02ff */
[C---:B------:R-:W-:Y:S01]  /*7450*/  PRMT R114, R95.reuse, 0x8880, RZ ;  /* 0x000088805f727816 */ /* 0x040fe200000000ff */
[C---:B------:R-:W-:Y:S01]  /*7460*/  IMAD R40, R78.reuse, R44, RZ ;  /* 0x0000002c4e287224 */ /* 0x040fe200078e02ff */
[----:B------:R-:W-:Y:S01]  /*7470*/  SHF.L.U32 R113, R95, 0x10, RZ ;  /* 0x000000105f717819 */ /* 0x000fe200000006ff */
[----:B------:R-:W-:Y:S01]  /*7480*/  IMAD R21, R78, R25, RZ ;  /* 0x000000194e157224 */ /* 0x000fe200078e02ff */
[----:B------:R-:W-:Y:S01]  /*7490*/  PRMT R111, R96, 0x8880, RZ ;  /* 0x00008880606f7816 */ /* 0x000fe200000000ff */
        /* <DEDUP_REMOVED lines=8> */
[C---:B------:R-:W-:Y:S01]  /*7520*/  IMAD R52, R78.reuse, R56, RZ ;  /* 0x000000384e347224 */ /* 0x040fe200078e02ff */
[----:B------:R-:W-:Y:S01]  /*7530*/  SHF.L.U32 R142, R101, 0x8, RZ ;  /* 0x00000008658e7819 */ /* 0x000fe200000006ff */
[C---:B------:R-:W-:Y:S01]  /*7540*/  IMAD R8, R78.reuse, R8, RZ ;  /* 0x000000084e087224 */ /* 0x040fe200078e02ff */
[C---:B------:R-:W-:Y:S01]  /*7550*/  SHF.L.U32 R101, R99.reuse, 0x10, RZ ;  /* 0x0000001063657819 */ /* 0x040fe200000006ff */
[----:B------:R-:W-:Y:S01]  /*7560*/  IMAD R33, R78, R37, RZ ;  /* 0x000000254e217224 */ /* 0x000fe200078e02ff */
[----:B------:R-:W-:Y:S01]  /*7570*/  SHF.L.U32 R139, R102, 0x8, RZ ;  /* 0x00000008668b7819 */ /* 0x000fe200000006ff */
[C---:B------:R-:W-:Y:S01]  /*7580*/  IMAD R56, R78.reuse, R60, RZ ;  /* 0x0000003c4e387224 */ /* 0x040fe200078e02ff */
[----:B------:R-:W-:Y:S01]  /*7590*/  PRMT R102, R99, 0x8880, RZ ;  /* 0x0000888063667816 */ /* 0x000fe200000000ff */
[C---:B------:R-:W-:Y:S01]  /*75a0*/  IMAD R37, R78.reuse, R41, RZ ;  /* 0x000000294e257224 */ /* 0x040fe200078e02ff */
[----:B------:R-:W-:Y:S01]  /*75b0*/  SHF.L.U32 R136, R103, 0x8, RZ ;  /* 0x0000000867887819 */ /* 0x000fe200000006ff */
[C---:B------:R-:W-:Y:S01]  /*75c0*/  IMAD R60, R78.reuse, R64, RZ ;  /* 0x000000404e3c7224 */ /* 0x040fe200078e02ff */
[----:B------:R-:W-:Y:S01]  /*75d0*/  I2IP.S8.S32.SAT R64, R7, R6, RZ ;  /* 0x0000000607407239 */ /* 0x000fe200000014ff */
[C---:B------:R-:W-:Y:S01]  /*75e0*/  IMAD R9, R78.reuse, R9, RZ ;  /* 0x000000094e097224 */ /* 0x040fe200078e02ff */
[----:B------:R-:W-:Y:S01]  /*75f0*/  SHF.R.S32.HI R6, RZ, 0x18, R140 ;  /* 0x00000018ff067819 */ /* 0x000fe2000001148c */
[C---:B------:R-:W-:Y:S01]  /*7600*/  IMAD R41, R78.reuse, R45, RZ ;  /* 0x0000002d4e297224 */ /* 0x040fe200078e02ff */
[----:B------:R-:W-:Y:S01]  /*7610*/  SHF.R.S32.HI R7, RZ, 0x18, R142 ;  /* 0x00000018ff077819 */ /* 0x000fe2000001148e */
[----:B------:R-:W-:Y:S01]  /*7620*/  IMAD R45, R78, R49, RZ ;  /* 0x000000314e2d7224 */ /* 0x000fe200078e02ff */
[----:B------:R-:W-:Y:S01]  /*7630*/  SHF.L.U32 R133, R88, 0x8, RZ ;  /* 0x0000000858857819 */ /* 0x000fe200000006ff */
[C---:B------:R-:W-:Y:S01]  /*7640*/  IMAD R10, R78.reuse, R10, RZ ;  /* 0x0000000a4e0a7224 */ /* 0x040fe200078e02ff */
[----:B------:R-:W-:Y:S01]  /*7650*/  SHF.R.S32.HI R88, RZ, 0x18, R89 ;  /* 0x00000018ff587819 */ /* 0x000fe20000011459 */
[C---:B------:R-:W-:Y:S01]  /*7660*/  IMAD R49, R78.reuse, R53, RZ ;  /* 0x000000354e317224 */ /* 0x040fe200078e02ff */
[----:B------:R-:W-:Y:S01]  /*7670*/  SHF.L.U32 R130, R89, 0x8, RZ ;  /* 0x0000000859827819 */ /* 0x000fe200000006ff */
[-C--:B------:R-:W-:Y:S01]  /*7680*/  IMAD R8, R81, R82.reuse, R8 ;  /* 0x0000005251087224 */ /* 0x080fe200078e0208 */
[----:B------:R-:W-:Y:S01]  /*7690*/  SHF.R.S32.HI R81, RZ, 0x18, R139 ;  /* 0x00000018ff517819 */ /* 0x000fe2000001148b */
[C---:B------:R-:W-:Y:S01]  /*76a0*/  IMAD R53, R78.reuse, R57, RZ ;  /* 0x000000394e357224 */ /* 0x040fe200078e02ff */
[----:B------:R-:W-:Y:S01]  /*76b0*/  SHF.R.S32.HI R89, RZ, 0x18, R90 ;  /* 0x00000018ff597819 */ /* 0x000fe2000001145a */
[C---:B------:R-:W-:Y:S01]  /*76c0*/  IMAD R11, R78.reuse, R11, RZ ;  /* 0x0000000b4e0b7224 */ /* 0x040fe200078e02ff */
[----:B------:R-:W-:Y:S01]  /*76d0*/  SHF.R.S32.HI R90, RZ, 0x18, R91 ;  /* 0x00000018ff5a7819 */ /* 0x000fe2000001145b */
[C---:B------:R-:W-:Y:S01]  /*76e0*/  IMAD R57, R78.reuse, R61, RZ ;  /* 0x0000003d4e397224 */ /* 0x040fe200078e02ff */
[----:B------:R-:W-:Y:S01]  /*76f0*/  SHF.L.U32 R124, R91, 0x8, RZ ;  /* 0x000000085b7c7819 */ /* 0x000fe200000006ff */
[----:B------:R-:W-:Y:S01]  /*7700*/  IMAD R9, R83, R82, R9 ;  /* 0x0000005253097224 */ /* 0x000fe200078e0209 */
[----:B------:R-:W-:Y:S01]  /*7710*/  SHF.R.S32.HI R91, RZ, 0x18, R92 ;  /* 0x00000018ff5b7819 */ /* 0x000fe2000001145c */
[----:B------:R-:W-:Y:S01]  /*7720*/  IMAD R61, R78, R65, RZ ;  /* 0x000000414e3d7224 */ /* 0x000fe200078e02ff */
[----:B------:R-:W-:Y:S01]  /*7730*/  SHF.L.U32 R121, R92, 0x8, RZ ;  /* 0x000000085c797819 */ /* 0x000fe200000006ff */
[C---:B------:R-:W-:Y:S01]  /*7740*/  IMAD R12, R78.reuse, R12, RZ ;  /* 0x0000000c4e0c7224 */ /* 0x040fe200078e02ff */
[----:B------:R-:W-:Y:S01]  /*7750*/  SHF.R.S32.HI R92, RZ, 0x18, R93 ;  /* 0x00000018ff5c7819 */ /* 0x000fe2000001145d */
[----:B------:R-:W-:Y:S01]  /*7760*/  IMAD.MOV.U32 R65, RZ, RZ, R141 ;  /* 0x000000ffff417224 */ /* 0x000fe200078e008d */
[----:B------:R-:W-:Y:S01]  /*7770*/  SHF.L.U32 R118, R93, 0x8, RZ ;  /* 0x000000085d767819 */ /* 0x000fe200000006ff */
[----:B------:R-:W-:Y:S01]  /*7780*/  IMAD R10, R7, R82, R10 ;  /* 0x00000052070a7224 */ /* 0x000fe200078e020a */
[----:B------:R-:W-:Y:S01]  /*7790*/  MOV R7, R138 ;  /* 0x0000008a00077202 */ /* 0x000fe20000000f00 */
[----:B------:R-:W-:Y:S01]  /*77a0*/  IMAD R13, R78, R13, RZ ;  /* 0x0000000d4e0d7224 */ /* 0x000fe200078e02ff */
[----:B------:R-:W-:Y:S01]  /*77b0*/  SHF.R.S32.HI R93, RZ, 0x18, R94 ;  /* 0x00000018ff5d7819 */ /* 0x000fe2000001145e */
[----:B------:R-:W-:Y:S01]  /*77c0*/  IMAD R11, R84, R82, R11 ;  /* 0x00000052540b7224 */ /* 0x000fe200078e020b */
[----:B------:R-:W-:Y:S01]  /*77d0*/  I2IP.S8.S32.SAT R84, R5, R4, R64 ;  /* 0x0000000405547239 */ /* 0x000fe20000001440 */
[C---:B------:R-:W-:Y:S01]  /*77e0*/  IMAD R14, R78.reuse, R14, RZ ;  /* 0x0000000e4e0e7224 */ /* 0x040fe200078e02ff */
[----:B------:R-:W-:Y:S01]  /*77f0*/  SHF.R.S32.HI R5, RZ, 0x18, R137 ;  /* 0x00000018ff057819 */ /* 0x000fe20000011489 */
[----:B------:R-:W-:Y:S01]  /*7800*/  IMAD R12, R65, R82, R12 ;  /* 0x00000052410c7224 */ /* 0x000fe200078e020c */
[----:B------:R-:W-:Y:S01]  /*7810*/  I2IP.S8.S32.SAT R10, R11, R10, RZ ;  /* 0x0000000a0b0a7239 */ /* 0x000fe200000014ff */
[----:B------:R-:W-:Y:S01]  /*7820*/  IMAD R15, R78, R15, RZ ;  /* 0x0000000f4e0f7224 */ /* 0x000fe200078e02ff */
[----:B------:R-:W-:Y:S01]  /*7830*/  SHF.R.S32.HI R94, RZ, 0x18, R95 ;  /* 0x00000018ff5e7819 */ /* 0x000fe2000001145f */
[-C--:B------:R-:W-:Y:S01]  /*7840*/  IMAD R13, R6, R82.reuse, R13 ;  /* 0x00000052060d7224 */ /* 0x080fe200078e020d */
[----:B------:R-:W-:Y:S01]  /*7850*/  SHF.R.S32.HI R6, RZ, 0x18, R134 ;  /* 0x00000018ff067819 */ /* 0x000fe20000011486 */
[-C--:B------:R-:W-:Y:S01]  /*7860*/  IMAD R14, R81, R82.reuse, R14 ;  /* 0x00000052510e7224 */ /* 0x080fe200078e020e */
        /* <DEDUP_REMOVED lines=10> */
[----:B------:R-:W-:Y:S01]  /*7910*/  MOV R5, R135 ;  /* 0x0000008700057202 */ /* 0x000fe20000000f00 */
[-C--:B------:R-:W-:Y:S01]  /*7920*/  IMAD R3, R4, R82.reuse, R3 ;  /* 0x0000005204037224 */ /* 0x080fe200078e0203 */
[----:B------:R-:W-:Y:S01]  /*7930*/  SHF.R.S32.HI R4, RZ, 0x18, R131 ;  /* 0x00000018ff047819 */ /* 0x000fe20000011483 */
[----:B------:R-:W-:Y:S01]  /*7940*/  IMAD R19, R86, R82, R19 ;  /* 0x0000005256137224 */ /* 0x000fe200078e0213 */
[----:B------:R-:W-:Y:S01]  /*7950*/  I2IP.S8.S32.SAT R86, R13, R12, R14 ;  /* 0x0000000c0d567239 */ /* 0x000fe2000000140e */
[----:B------:R-:W-:Y:S01]  /*7960*/  IMAD R18, R78, R22, RZ ;  /* 0x000000164e127224 */ /* 0x000fe200078e02ff */
[----:B------:R-:W-:Y:S01]  /*7970*/  SHF.L.U32 R109, R96, 0x8, RZ ;  /* 0x00000008606d7819 */ /* 0x000fe200000006ff */
[----:B------:R-:W-:Y:S01]  /*7980*/  IMAD R16, R5, R82, R16 ;  /* 0x0000005205107224 */ /* 0x000fe200078e0210 */
[----:B------:R-:W-:Y:S01]  /*7990*/  I2IP.S8.S32.SAT R19, R19, R3, RZ ;  /* 0x0000000313137239 */ /* 0x000fe200000014ff */
[----:B------:R-:W-:Y:S01]  /*79a0*/  IMAD R23, R78, R23, RZ ;  /* 0x000000174e177224 */ /* 0x000fe200078e02ff */
[----:B------:R-:W-:Y:S01]  /*79b0*/  MOV R3, R132 ;  /* 0x0000008400037202 */ /* 0x000fe20000000f00 */
[-C--:B------:R-:W-:Y:S01]  /*79c0*/  IMAD R17, R6, R82.reuse, R17 ;  /* 0x0000005206117224 */ /* 0x080fe200078e0211 */
[----:B------:R-:W-:Y:S01]  /*79d0*/  MOV R5, R129 ;  /* 0x0000008100057202 */ /* 0x000fe20000000f00 */
[-C--:B------:R-:W-:Y:S01]  /*79e0*/  IMAD R18, R7, R82.reuse, R18 ;  /* 0x0000005207127224 */ /* 0x080fe200078e0212 */
[----:B------:R-:W-:Y:S01]  /*79f0*/  SHF.R.S32.HI R7, RZ, 0x18, R127 ;  /* 0x00000018ff077819 */ /* 0x000fe2000001147f */
[----:B------:R-:W-:Y:S01]  /*7a00*/  IMAD R23, R87, R82, R23 ;  /* 0x0000005257177224 */ /* 0x000fe200078e0217 */
[----:B------:R-:W-:Y:S01]  /*7a10*/  I2IP.S8.S32.SAT R87, R2, R0, R19 ;  /* 0x0000000002577239 */ /* 0x000fe20000001413 */
[----:B------:R-:W-:Y:S01]  /*7a20*/  IMAD R20, R3, R82, R20 ;  /* 0x0000005203147224 */ /* 0x000fe200078e0214 */
[----:B------:R-:W-:Y:S01]  /*7a30*/  SHF.R.S32.HI R3, RZ, 0x18, R130 ;  /* 0x00000018ff037819 */ /* 0x000fe20000011482 */
[C---:B------:R-:W-:Y:S01]  /*7a40*/  IMAD R22, R78.reuse, R26, RZ ;  /* 0x0000001a4e167224 */ /* 0x040fe200078e02ff */
[----:B------:R-:W-:Y:S01]  /*7a50*/  I2IP.S8.S32.SAT R18, R23, R18, RZ ;  /* 0x0000001217127239 */ /* 0x000fe200000014ff */
[----:B------:R-:W-:Y:S01]  /*7a60*/  IMAD R27, R78, R27, RZ ;  /* 0x0000001b4e1b7224 */ /* 0x000fe200078e02ff */
[----:B------:R1:W-:Y:S01]  /*7a70*/  STS.128 [R153+UR49+0x6200], R84 ;  /* 0x0062005499007988 */ /* 0x0003e20008000c31 */
[----:B------:R-:W-:Y:S01]  /*7a80*/  IMAD R21, R4, R82, R21 ;  /* 0x0000005204157224 */ /* 0x000fe200078e0215 */
[----:B------:R-:W-:Y:S01]  /*7a90*/  I2IP.S8.S32.SAT R16, R17, R16, R18 ;  /* 0x0000001011107239 */ /* 0x000fe20000001412 */
[-C--:B------:R-:W-:Y:S01]  /*7aa0*/  IMAD R22, R3, R82.reuse, R22 ;  /* 0x0000005203167224 */ /* 0x080fe200078e0216 */
[----:B------:R-:W-:Y:S01]  /*7ab0*/  SHF.R.S32.HI R0, RZ, 0x18, R128 ;  /* 0x00000018ff007819 */ /* 0x000fe20000011480 */
[----:B------:R-:W-:Y:S01]  /*7ac0*/  IMAD R27, R88, R82, R27 ;  /* 0x00000052581b7224 */ /* 0x000fe200078e021b */
[----:B------:R-:W-:Y:S01]  /*7ad0*/  SHF.R.S32.HI R96, RZ, 0x18, R97 ;  /* 0x00000018ff607819 */ /* 0x000fe20000011461 */
[C---:B------:R-:W-:Y:S01]  /*7ae0*/  IMAD R26, R78.reuse, R30, RZ ;  /* 0x0000001e4e1a7224 */ /* 0x040fe200078e02ff */
[----:B------:R-:W-:Y:S01]  /*7af0*/  SHF.L.U32 R106, R97, 0x8, RZ ;  /* 0x00000008616a7819 */ /* 0x000fe200000006ff */
[----:B------:R-:W-:Y:S01]  /*7b00*/  IMAD R24, R5, R82, R24 ;  /* 0x0000005205187224 */ /* 0x000fe200078e0218 */
[----:B------:R-:W-:Y:S01]  /*7b10*/  I2IP.S8.S32.SAT R17, R27, R22, RZ ;  /* 0x000000161b117239 */ /* 0x000fe200000014ff */
[----:B------:R-:W-:Y:S01]  /*7b20*/  IMAD R31, R78, R31, RZ ;  /* 0x0000001f4e1f7224 */ /* 0x000fe200078e02ff */
[----:B------:R-:W-:Y:S01]  /*7b30*/  SHF.R.S32.HI R5, RZ, 0x18, R124 ;  /* 0x00000018ff057819 */ /* 0x000fe2000001147c */
[----:B------:R-:W-:Y:S01]  /*7b40*/  IMAD R25, R0, R82, R25 ;  /* 0x0000005200197224 */ /* 0x000fe200078e0219 */
[----:B------:R-:W-:Y:S01]  /*7b50*/  I2IP.S8.S32.SAT R17, R21, R20, R17 ;  /* 0x0000001415117239 */ /* 0x000fe20000001411 */
[-C--:B------:R-:W-:Y:S01]  /*7b60*/  IMAD R26, R7, R82.reuse, R26 ;  /* 0x00000052071a7224 */ /* 0x080fe200078e021a */
[----:B------:R-:W-:Y:S01]  /*7b70*/  SHF.R.S32.HI R0, RZ, 0x18, R125 ;  /* 0x00000018ff007819 */ /* 0x000fe2000001147d */
[----:B------:R-:W-:Y:S01]  /*7b80*/  IMAD.MOV.U32 R3, RZ, RZ, R126 ;  /* 0x000000ffff037224 */ /* 0x000fe200078e007e */
[----:B------:R-:W-:Y:S01]  /*7b90*/  SHF.R.S32.HI R7, RZ, 0x18, R118 ;  /* 0x00000018ff077819 */ /* 0x000fe20000011476 */
[----:B------:R-:W-:Y:S01]  /*7ba0*/  IMAD R31, R89, R82, R31 ;  /* 0x00000052591f7224 */ /* 0x000fe200078e021f */
[----:B------:R-:W-:Y:S01]  /*7bb0*/  SHF.R.S32.HI R97, RZ, 0x18, R98 ;  /* 0x00000018ff617819 */ /* 0x000fe20000011462 */
[----:B------:R-:W-:Y:S01]  /*7bc0*/  IMAD R30, R78, R34, RZ ;  /* 0x000000224e1e7224 */ /* 0x000fe200078e02ff */
[----:B------:R-:W-:Y:S01]  /*7bd0*/  SHF.L.U32 R103, R98, 0x8, RZ ;  /* 0x0000000862677819 */ /* 0x000fe200000006ff */
[----:B------:R-:W-:Y:S01]  /*7be0*/  IMAD R28, R3, R82, R28 ;  /* 0x00000052031c7224 */ /* 0x000fe200078e021c */
[----:B------:R-:W-:Y:S01]  /*7bf0*/  I2IP.S8.S32.SAT R18, R31, R26, RZ ;  /* 0x0000001a1f127239 */ /* 0x000fe200000014ff */
[----:B------:R-:W-:Y:S01]  /*7c00*/  IMAD R35, R78, R35, RZ ;  /* 0x000000234e237224 */ /* 0x000fe200078e02ff */
[----:B------:R-:W-:Y:S01]  /*7c10*/  MOV R3, R123 ;  /* 0x0000007b00037202 */ /* 0x000fe20000000f00 */
[----:B------:R-:W-:Y:S01]  /*7c20*/  IMAD R29, R0, R82, R29 ;  /* 0x00000052001d7224 */ /* 0x000fe200078e021d */
[----:B------:R-:W-:Y:S01]  /*7c30*/  I2IP.S8.S32.SAT R18, R25, R24, R18 ;  /* 0x0000001819127239 */ /* 0x000fe20000001412 */
[-C--:B------:R-:W-:Y:S01]  /*7c40*/  IMAD R30, R5, R82.reuse, R30 ;  /* 0x00000052051e7224 */ /* 0x080fe200078e021e */
[----:B------:R-:W-:Y:S01]  /*7c50*/  SHF.R.S32.HI R0, RZ, 0x18, R122 ;  /* 0x00000018ff007819 */ /* 0x000fe2000001147a */
[----:B------:R-:W-:Y:S01]  /*7c60*/  IMAD R35, R90, R82, R35 ;  /* 0x000000525a237224 */ /* 0x000fe200078e0223 */
[----:B------:R-:W-:Y:S01]  /*7c70*/  MOV R5, R120 ;  /* 0x0000007800057202 */ /* 0x000fe20000000f00 */
[----:B------:R-:W-:Y:S01]  /*7c80*/  IMAD R32, R3, R82, R32 ;  /* 0x0000005203207224 */ /* 0x000fe200078e0220 */
[----:B------:R-:W-:Y:S01]  /*7c90*/  SHF.R.S32.HI R3, RZ, 0x18, R121 ;  /* 0x00000018ff037819 */ /* 0x000fe20000011479 */
[C---:B------:R-:W-:Y:S01]  /*7ca0*/  IMAD R34, R78.reuse, R38, RZ ;  /* 0x000000264e227224 */ /* 0x040fe200078e02ff */
[----:B------:R-:W-:Y:S01]  /*7cb0*/  I2IP.S8.S32.SAT R19, R35, R30, RZ ;  /* 0x0000001e23137239 */ /* 0x000fe200000014ff */
[----:B------:R-:W-:Y:S01]  /*7cc0*/  IMAD R39, R78, R39, RZ ;  /* 0x000000274e277224 */ /* 0x000fe200078e02ff */
[----:B------:R-:W-:Y:S01]  /*7cd0*/  SHF.R.S32.HI R98, RZ, 0x18, R99 ;  /* 0x00000018ff627819 */ /* 0x000fe20000011463 */
[----:B------:R-:W-:Y:S01]  /*7ce0*/  IMAD R33, R0, R82, R33 ;  /* 0x0000005200217224 */ /* 0x000fe200078e0221 */
[----:B------:R-:W-:Y:S01]  /*7cf0*/  I2IP.S8.S32.SAT R19, R29, R28, R19 ;  /* 0x0000001c1d137239 */ /* 0x000fe20000001413 */
[-C--:B------:R-:W-:Y:S01]  /*7d00*/  IMAD R34, R3, R82.reuse, R34 ;  /* 0x0000005203227224 */ /* 0x080fe200078e0222 */
[----:B------:R-:W-:Y:S01]  /*7d10*/  SHF.R.S32.HI R0, RZ, 0x18, R119 ;  /* 0x00000018ff007819 */ /* 0x000fe20000011477 */
[----:B------:R-:W-:Y:S01]  /*7d20*/  IMAD R39, R91, R82, R39 ;  /* 0x000000525b277224 */ /* 0x000fe200078e0227 */
[----:B------:R-:W-:Y:S01]  /*7d30*/  MOV R3, R117 ;  /* 0x0000007500037202 */ /* 0x000fe20000000f00 */
[C---:B------:R-:W-:Y:S01]  /*7d40*/  IMAD R38, R78.reuse, R42, RZ ;  /* 0x0000002a4e267224 */ /* 0x040fe200078e02ff */
[----:B------:R1:W-:Y:S01]  /*7d50*/  STS.128 [R172+0x6200], R16 ;  /* 0x00620010ac007388 */ /* 0x0003e20000000c00 */
        /* <DEDUP_REMOVED lines=8> */
[-C--:B------:R-:W-:Y:S01]  /*7de0*/  IMAD R43, R92, R82.reuse, R43 ;  /* 0x000000525c2b7224 */ /* 0x080fe200078e022b */
[----:B------:R-:W-:Y:S01]  /*7df0*/  SHF.R.S32.HI R7, RZ, 0x18, R112 ;  /* 0x00000018ff077819 */ /* 0x000fe20000011470 */
[----:B------:R-:W-:Y:S01]  /*7e00*/  IMAD R40, R3, R82, R40 ;  /* 0x0000005203287224 */ /* 0x000fe200078e0228 */
[----:B------:R-:W-:Y:S01]  /*7e10*/  SHF.R.S32.HI R3, RZ, 0x18, R115 ;  /* 0x00000018ff037819 */ /* 0x000fe20000011473 */
[C---:B------:R-:W-:Y:S01]  /*7e20*/  IMAD R42, R78.reuse, R46, RZ ;  /* 0x0000002e4e2a7224 */ /* 0x040fe200078e02ff */
[----:B------:R-:W-:Y:S01]  /*7e30*/  I2IP.S8.S32.SAT R38, R43, R38, RZ ;  /* 0x000000262b267239 */ /* 0x000fe200000014ff */
[----:B------:R-:W-:Y:S01]  /*7e40*/  IMAD R47, R78, R47, RZ ;  /* 0x0000002f4e2f7224 */ /* 0x000fe200078e02ff */
[----:B------:R-:W-:Y:S01]  /*7e50*/  SHF.L.U32 R100, R99, 0x8, RZ ;  /* 0x0000000863647819 */ /* 0x000fe200000006ff */
[----:B------:R-:W-:Y:S01]  /*7e60*/  IMAD R41, R0, R82, R41 ;  /* 0x0000005200297224 */ /* 0x000fe200078e0229 */
[----:B------:R-:W-:Y:S01]  /*7e70*/  I2IP.S8.S32.SAT R33, R37, R36, R38 ;  /* 0x0000002425217239 */ /* 0x000fe20000001426 */
[-C--:B------:R-:W-:Y:S01]  /*7e80*/  IMAD R42, R3, R82.reuse, R42 ;  /* 0x00000052032a7224 */ /* 0x080fe200078e022a */
[----:B------:R-:W-:Y:S01]  /*7e90*/  SHF.R.S32.HI R0, RZ, 0x18, R113 ;  /* 0x00000018ff007819 */ /* 0x000fe20000011471 */
[----:B------:R-:W-:Y:S01]  /*7ea0*/  IMAD R47, R93, R82, R47 ;  /* 0x000000525d2f7224 */ /* 0x000fe200078e022f */
[----:B------:R-:W-:Y:S01]  /*7eb0*/  IADD3 R76, PT, PT, R76, 0x1, RZ ;  /* 0x000000014c4c7810 */ /* 0x000fe20007ffe0ff */
[C---:B------:R-:W-:Y:S02]  /*7ec0*/  IMAD R46, R78.reuse, R50, RZ ;  /* 0x000000324e2e7224 */ /* 0x040fe400078e02ff */
        /* <DEDUP_REMOVED lines=8> */
[----:B------:R-:W-:Y:S02]  /*7f50*/  IMAD.MOV.U32 R3, RZ, RZ, R111 ;  /* 0x000000ffff037224 */ /* 0x000fe400078e006f */
[-C--:B------:R-:W-:Y:S02]  /*7f60*/  IMAD R51, R94, R82.reuse, R51 ;  /* 0x000000525e337224 */ /* 0x080fe400078e0233 */
[----:B------:R-:W-:Y:S01]  /*7f70*/  IMAD R48, R3, R82, R48 ;  /* 0x0000005203307224 */ /* 0x000fe200078e0230 */
[----:B------:R-:W-:Y:S01]  /*7f80*/  SHF.R.S32.HI R3, RZ, 0x18, R109 ;  /* 0x00000018ff037819 */ /* 0x000fe2000001146d */
[C---:B------:R-:W-:Y:S01]  /*7f90*/  IMAD R50, R78.reuse, R54, RZ ;  /* 0x000000364e327224 */ /* 0x040fe200078e02ff */
[----:B------:R-:W-:Y:S01]  /*7fa0*/  I2IP.S8.S32.SAT R35, R51, R46, RZ ;  /* 0x0000002e33237239 */ /* 0x000fe200000014ff */
[----:B------:R-:W-:Y:S02]  /*7fb0*/  IMAD R55, R78, R55, RZ ;  /* 0x000000374e377224 */ /* 0x000fe400078e02ff */
[----:B------:R-:W-:Y:S01]  /*7fc0*/  IMAD R49, R0, R82, R49 ;  /* 0x0000005200317224 */ /* 0x000fe200078e0231 */
[----:B------:R-:W-:Y:S01]  /*7fd0*/  I2IP.S8.S32.SAT R35, R45, R44, R35 ;  /* 0x0000002c2d237239 */ /* 0x000fe20000001423 */
[-C--:B------:R-:W-:Y:S01]  /*7fe0*/  IMAD R50, R3, R82.reuse, R50 ;  /* 0x0000005203327224 */ /* 0x080fe200078e0232 */
[----:B------:R-:W-:Y:S01]  /*7ff0*/  SHF.R.S32.HI R0, RZ, 0x18, R107 ;  /* 0x00000018ff007819 */ /* 0x000fe2000001146b */
[----:B------:R-:W-:Y:S01]  /*8000*/  IMAD R55, R95, R82, R55 ;  /* 0x000000525f377224 */ /* 0x000fe200078e0237 */
[----:B------:R-:W-:Y:S01]  /*8010*/  SHF.R.S32.HI R3, RZ, 0x18, R106 ;  /* 0x00000018ff037819 */ /* 0x000fe2000001146a */
        /* <DEDUP_REMOVED lines=11> */
[----:B------:R-:W-:Y:S01]  /*80d0*/  SHF.R.S32.HI R3, RZ, 0x18, R103 ;  /* 0x00000018ff037819 */ /* 0x000fe20000011467 */
[----:B------:R-:W-:Y:S02]  /*80e0*/  IMAD R58, R78, R62, RZ ;  /* 0x0000003e4e3a7224 */ /* 0x000fe400078e02ff */
[----:B------:R-:W-:Y:S01]  /*80f0*/  IMAD R56, R5, R82, R56 ;  /* 0x0000005205387224 */ /* 0x000fe200078e0238 */
[----:B------:R-:W-:Y:S01]  /*8100*/  MOV R5, R102 ;  /* 0x0000006600057202 */ /* 0x000fe20000000f00 */
[----:B------:R-:W-:Y:S01]  /*8110*/  IMAD R57, R0, R82, R57 ;  /* 0x0000005200397224 */ /* 0x000fe200078e0239 */
[----:B------:R-:W-:Y:S01]  /*8120*/  SHF.R.S32.HI R0, RZ, 0x18, R101 ;  /* 0x00000018ff007819 */ /* 0x000fe20000011465 */
[C---:B------:R-:W-:Y:S01]  /*8130*/  IMAD R63, R78.reuse, R63, RZ ;  /* 0x0000003f4e3f7224 */ /* 0x040fe200078e02ff */
[----:B------:R-:W-:Y:S01]  /*8140*/  I2IP.S8.S32.SAT R54, R59, R54, RZ ;  /* 0x000000363b367239 */ /* 0x000fe200000014ff */
[-C--:B------:R-:W-:Y:S01]  /*8150*/  IMAD R58, R3, R82.reuse, R58 ;  /* 0x00000052033a7224 */ /* 0x080fe200078e023a */
[----:B------:R-:W-:Y:S01]  /*8160*/  SHF.R.S32.HI R3, RZ, 0x18, R100 ;  /* 0x00000018ff037819 */ /* 0x000fe20000011464 */
[----:B------:R-:W-:Y:S01]  /*8170*/  IMAD R63, R97, R82, R63 ;  /* 0x00000052613f7224 */ /* 0x000fe200078e023f */
[----:B------:R-:W-:Y:S01]  /*8180*/  I2IP.S8.S32.SAT R49, R53, R52, R54 ;  /* 0x0000003435317239 */ /* 0x000fe20000001436 */
        /* <DEDUP_REMOVED lines=19> */
[----:B------:R-:W-:Y:S02]  /*82c0*/  UIADD3 UR8, UP0, UPT, UR52, 0x680, URZ ;  /* 0x0000068034087890 */ /* 0x000fe4000ff1e0ff */
[----:B------:R-:W-:Y:S02]  /*82d0*/  UIADD3 UR5, UPT, UPT, UR41, 0x40, URZ ;  /* 0x0000004029057890 */ /* 0x000fe4000fffe0ff */
[----:B------:R-:W-:Y:S02]  /*82e0*/  UIADD3 UR4, UPT, UPT, UR49, 0x6200, URZ ;  /* 0x0000620031047890 */ /* 0x000fe4000fffe0ff */
[----:B------:R-:W-:Y:S01]  /*82f0*/  UIADD3.X UR9, UPT, UPT, URZ, UR53, URZ, UP0, !UPT ;  /* 0x00000035ff097290 */ /* 0x000fe200087fe4ff */
[----:B------:R-:W-:Y:S01]  /*8300*/  UMOV UR6, UR42 ;  /* 0x0000002a00067c82 */ /* 0x000fe20008000000 */
[----:B------:R-:W-:Y:S07]  /*8310*/  UMOV UR7, UR36 ;  /* 0x0000002400077c82 */ /* 0x000fee0008000000 */
[----:B------:R2:W-:Y:S01]  /*8320*/  UTMASTG.3D [UR4], [UR8] ;  /* 0x00000004080073b5 */ /* 0x0005e20008010000 */
[----:B------:R0:W-:Y:S01]  /*8330*/  UTMACMDFLUSH ;  /* 0x00000000000079b7 */ /* 0x0001e20000000000 */
[----:B--2---:R-:W-:Y:S04]  /*8340*/  DEPBAR.LE SB0, 0x1 ;  /* 0x000080400000791a */ /* 0x004fe80000000000 */
.L_x_105:
[----:B------:R-:W-:Y:S05]  /*8350*/  BSYNC.RECONVERGENT B0 ;  /* 0x0000000000007941 */ /* 0x000fea0003800200 */
.L_x_104:
[----:B------:R-:W-:Y:S01]  /*8360*/  BAR.SYNC.DEFER_BLOCKING 0x1, 0x80 ;  /* 0x0042000000007b1d */ /* 0x000fe20000010000 */
[----:B------:R-:W-:Y:S01]  /*8370*/  ISETP.NE.AND P2, PT, R168, RZ, PT ;  /* 0x000000ffa800720c */ /* 0x000fe20003f45270 */
[----:B------:R-:W-:Y:S01]  /*8380*/  IMAD.IADD R20, R75, 0x1, R150 ;  /* 0x000000014b147824 */ /* 0x000fe200078e0296 */
[----:B------:R-:W-:Y:S01]  /*8390*/  ISETP.NE.AND P0, PT, R169, 0x2, PT ;  /* 0x00000002a900780c */ /* 0x000fe20003f05270 */
[----:B------:R-:W-:Y:S01]  /*83a0*/  IMAD.IADD R21, R77, 0x1, R152 ;  /* 0x000000014d157824 */ /* 0x000fe200078e0298 */
[----:B------:R-:W-:Y:S02]  /*83b0*/  ISETP.NE.AND P1, PT, R76, 0x4, PT ;  /* 0x000000044c00780c */ /* 0x000fe40003f25270 */
[----:B------:R-:W-:Y:S02]  /*83c0*/  SEL R0, RZ, 0x1, P0 ;  /* 0x00000001ff007807 */ /* 0x000fe40000000000 */
[----:B------:R-:W-:Y:S02]  /*83d0*/  SEL R3, RZ, 0x1, P1 ;  /* 0x00000001ff037807 */ /* 0x000fe40000800000 */
[----:B------:R-:W-:Y:S02]  /*83e0*/  LOP3.LUT R161, R161, R0, RZ, 0x3c, !PT ;  /* 0x00000000a1a17212 */ /* 0x000fe400078e3cff */
[----:B------:R-:W-:Y:S02]  /*83f0*/  LOP3.LUT R162, R162, R3, RZ, 0x3c, !PT ;  /* 0x00000003a2a27212 */ /* 0x000fe400078e3cff */
[----:B------:R-:W-:Y:S02]  /*8400*/  @P2 R2UR UR36, R158 ;  /* 0x000000009e2422ca */ /* 0x000fe400000e0000 */
[----:B------:R-:W-:Y:S02]  /*8410*/  SEL R169, R169, RZ, P0 ;  /* 0x000000ffa9a97207 */ /* 0x000fe40000000000 */
[----:B------:R-:W-:Y:S01]  /*8420*/  SEL R76, R76, RZ, P1 ;  /* 0x000000ff4c4c7207 */ /* 0x000fe20000800000 */
[----:B------:R-:W-:Y:S10]  /*8430*/  @P2 BRA `(.L_x_106) ;  /* 0xffffffc400842947 */ /* 0x000ff4000383ffff */
[----:B------:R-:W-:Y:S05]  /*8440*/  EXIT ;  /* 0x000000000000794d */ /* 0x000fea0003800000 */
.L_x_19:
[----:B--2---:R2:W1:Y:S02]  /*8450*/  SYNCS.PHASECHK.TRANS64.TRYWAIT P0, [R3+URZ+0x100], R2 ;  /* 0x00010002030075a7 */ /* 0x00446400080011ff */
[----:B-1----:R-:W-:Y:S05]  /*8460*/  @!P0 NANOSLEEP.SYNCS 0x989680 ;  /* 0x009896800000895d */ /* 0x002fea0003900000 */
[----:B------:R-:W1:Y:S02]  /*8470*/  @!P0 SYNCS.PHASECHK.TRANS64 P0, [R3+URZ+0x100], R2 ;  /* 0x00010002030085a7 */ /* 0x000e6400080010ff */
[----:B-1----:R-:W-:Y:S05]  /*8480*/  @!P0 BRA `(.L_x_19) ;  /* 0xfffffffc00f08947 */ /* 0x002fea000383ffff */
[----:B------:R-:W-:Y:S05]  /*8490*/  BRA `(.L_x_107) ;  /* 0xffffff9000547947 */ /* 0x000fea000383ffff */
.L_x_22:
[----:B-1----:R-:W-:-:S07]  /*84a0*/  MOV R2, UR33 ;  /* 0x0000002100027c02 */ /* 0x002fce0008000f00 */
.L_x_108:
[----:B-1----:R1:W2:Y:S02]  /*84b0*/  SYNCS.PHASECHK.TRANS64.TRYWAIT P0, [R2+URZ+0x30], R5 ;  /* 0x00003005020075a7 */ /* 0x0022a400080011ff */
[----:B--2---:R-:W-:Y:S05]  /*84c0*/  @!P0 NANOSLEEP.SYNCS 0x989680 ;  /* 0x009896800000895d */ /* 0x004fea0003900000 */
[----:B------:R-:W2:Y:S02]  /*84d0*/  @!P0 SYNCS.PHASECHK.TRANS64 P0, [R2+URZ+0x30], R5 ;  /* 0x00003005020085a7 */ /* 0x000ea400080010ff */
[----:B--2---:R-:W-:Y:S05]  /*84e0*/  @!P0 BRA `(.L_x_108) ;  /* 0xfffffffc00f08947 */ /* 0x004fea000383ffff */
[----:B------:R-:W-:Y:S05]  /*84f0*/  BRA `(.L_x_21) ;  /* 0xffffff9000a47947 */ /* 0x000fea000383ffff */
.L_x_28:
[----:B-1----:R-:W-:-:S07]  /*8500*/  MOV R2, UR17 ;  /* 0x0000001100027c02 */ /* 0x002fce0008000f00 */
.L_x_109:
[----:B-1----:R1:W2:Y:S02]  /*8510*/  SYNCS.PHASECHK.TRANS64.TRYWAIT P0, [R2+URZ+0x30], R5 ;  /* 0x00003005020075a7 */ /* 0x0022a400080011ff */
[----:B--2---:R-:W-:Y:S05]  /*8520*/  @!P0 NANOSLEEP.SYNCS 0x989680 ;  /* 0x009896800000895d */ /* 0x004fea0003900000 */
[----:B------:R-:W2:Y:S02]  /*8530*/  @!P0 SYNCS.PHASECHK.TRANS64 P0, [R2+URZ+0x30], R5 ;  /* 0x00003005020085a7 */ /* 0x000ea400080010ff */
[----:B--2---:R-:W-:Y:S05]  /*8540*/  @!P0 BRA `(.L_x_109) ;  /* 0xfffffffc00f08947 */ /* 0x004fea000383ffff */
[----:B------:R-:W-:Y:S05]  /*8550*/  BRA `(.L_x_27) ;  /* 0xffffff9400487947 */ /* 0x000fea000383ffff */
.L_x_32:
[----:B-1----:R1:W2:Y:S02]  /*8560*/  SYNCS.PHASECHK.TRANS64.TRYWAIT P0, [R2+URZ+0x90], R3 ;  /* 0x00009003020075a7 */ /* 0x0022a400080011ff */
[----:B--2---:R-:W-:Y:S05]  /*8570*/  @!P0 NANOSLEEP.SYNCS 0x989680 ;  /* 0x009896800000895d */ /* 0x004fea0003900000 */
[----:B------:R-:W2:Y:S02]  /*8580*/  @!P0 SYNCS.PHASECHK.TRANS64 P0, [R2+URZ+0x90], R3 ;  /* 0x00009003020085a7 */ /* 0x000ea400080010ff */
[----:B--2---:R-:W-:Y:S05]  /*8590*/  @!P0 BRA `(.L_x_32) ;  /* 0xfffffffc00f08947 */ /* 0x004fea000383ffff */
[----:B------:R-:W-:Y:S05]  /*85a0*/  BRA `(.L_x_110) ;  /* 0xffffff9400d47947 */ /* 0x000fea000383ffff */
.L_x_36:
[----:B----4-:R-:W-:-:S07]  /*85b0*/  MOV R0, UR5 ;  /* 0x0000000500007c02 */ /* 0x010fce0008000f00 */
.L_x_111:
[----:B-1----:R1:W2:Y:S02]  /*85c0*/  SYNCS.PHASECHK.TRANS64.TRYWAIT P0, [R0+URZ], R3 ;  /* 0x00000003000075a7 */ /* 0x0022a400080011ff */
[----:B--2---:R-:W-:Y:S05]  /*85d0*/  @!P0 NANOSLEEP.SYNCS 0x989680 ;  /* 0x009896800000895d */ /* 0x004fea0003900000 */
[----:B------:R-:W2:Y:S02]  /*85e0*/  @!P0 SYNCS.PHASECHK.TRANS64 P0, [R0+URZ], R3 ;  /* 0x00000003000085a7 */ /* 0x000ea400080010ff */
[----:B--2---:R-:W-:Y:S05]  /*85f0*/  @!P0 BRA `(.L_x_111) ;  /* 0xfffffffc00f08947 */ /* 0x004fea000383ffff */
[----:B------:R-:W-:Y:S05]  /*8600*/  BRA `(.L_x_112) ;  /* 0xffffff9c00447947 */ /* 0x000fea000383ffff */
.L_x_37:
[----:B----4-:R-:W-:-:S07]  /*8610*/  MOV R0, UR5 ;  /* 0x0000000500007c02 */ /* 0x010fce0008000f00 */
.L_x_113:
[----:B-1----:R1:W2:Y:S02]  /*8620*/  SYNCS.PHASECHK.TRANS64.TRYWAIT P0, [R0+URZ], R3 ;  /* 0x00000003000075a7 */ /* 0x0022a400080011ff */
[----:B--2---:R-:W-:Y:S05]  /*8630*/  @!P0 NANOSLEEP.SYNCS 0x989680 ;  /* 0x009896800000895d */ /* 0x004fea0003900000 */
[----:B------:R-:W2:Y:S02]  /*8640*/  @!P0 SYNCS.PHASECHK.TRANS64 P0, [R0+URZ], R3 ;  /* 0x00000003000085a7 */ /* 0x000ea400080010ff */
[----:B--2---:R-:W-:Y:S05]  /*8650*/  @!P0 BRA `(.L_x_113) ;  /* 0xfffffffc00f08947 */ /* 0x004fea000383ffff */
[----:B------:R-:W-:Y:S05]  /*8660*/  BRA `(.L_x_114) ;  /* 0xffffff9c00507947 */ /* 0x000fea000383ffff */
.L_x_38:
[----:B----4-:R-:W-:-:S07]  /*8670*/  MOV R0, UR5 ;  /* 0x0000000500007c02 */ /* 0x010fce0008000f00 */
.L_x_115:
[----:B-1----:R1:W2:Y:S02]  /*8680*/  SYNCS.PHASECHK.TRANS64.TRYWAIT P0, [R0+URZ], R3 ;  /* 0x00000003000075a7 */ /* 0x0022a400080011ff */
[----:B--2---:R-:W-:Y:S05]  /*8690*/  @!P0 NANOSLEEP.SYNCS 0x989680 ;  /* 0x009896800000895d */ /* 0x004fea0003900000 */
[----:B------:R-:W2:Y:S02]  /*86a0*/  @!P0 SYNCS.PHASECHK.TRANS64 P0, [R0+URZ], R3 ;  /* 0x00000003000085a7 */ /* 0x000ea400080010ff */
[----:B--2---:R-:W-:Y:S05]  /*86b0*/  @!P0 BRA `(.L_x_115) ;  /* 0xfffffffc00f08947 */ /* 0x004fea000383ffff */
[----:B------:R-:W-:Y:S05]  /*86c0*/  BRA `(.L_x_116) ;  /* 0xffffff9c005c7947 */ /* 0x000fea000383ffff */
.L_x_39:
[----:B----4-:R-:W-:-:S07]  /*86d0*/  MOV R0, UR5 ;  /* 0x0000000500007c02 */ /* 0x010fce0008000f00 */
.L_x_117:
[----:B-1----:R1:W2:Y:S02]  /*86e0*/  SYNCS.PHASECHK.TRANS64.TRYWAIT P0, [R0+URZ], R3 ;  /* 0x00000003000075a7 */ /* 0x0022a400080011ff */
[----:B--2---:R-:W-:Y:S05]  /*86f0*/  @!P0 NANOSLEEP.SYNCS 0x989680 ;  /* 0x009896800000895d */ /* 0x004fea0003900000 */
[----:B------:R-:W2:Y:S02]  /*8700*/  @!P0 SYNCS.PHASECHK.TRANS64 P0, [R0+URZ], R3 ;  /* 0x00000003000085a7 */ /* 0x000ea400080010ff */
[----:B--2---:R-:W-:Y:S05]  /*8710*/  @!P0 BRA `(.L_x_117) ;  /* 0xfffffffc00f08947 */ /* 0x004fea000383ffff */
[----:B------:R-:W-:Y:S05]  /*8720*/  BRA `(.L_x_118) ;  /* 0xffffff9c00687947 */ /* 0x000fea000383ffff */
.L_x_40:
[----:B----4-:R-:W-:-:S07]  /*8730*/  MOV R0, UR5 ;  /* 0x0000000500007c02 */ /* 0x010fce0008000f00 */
.L_x_119:
[----:B-1----:R1:W2:Y:S02]  /*8740*/  SYNCS.PHASECHK.TRANS64.TRYWAIT P0, [R0+URZ], R3 ;  /* 0x00000003000075a7 */ /* 0x0022a400080011ff */
[----:B--2---:R-:W-:Y:S05]  /*8750*/  @!P0 NANOSLEEP.SYNCS 0x989680 ;  /* 0x009896800000895d */ /* 0x004fea0003900000 */
[----:B------:R-:W2:Y:S02]  /*8760*/  @!P0 SYNCS.PHASECHK.TRANS64 P0, [R0+URZ], R3 ;  /* 0x00000003000085a7 */ /* 0x000ea400080010ff */
[----:B--2---:R-:W-:Y:S05]  /*8770*/  @!P0 BRA `(.L_x_119) ;  /* 0xfffffffc00f08947 */ /* 0x004fea000383ffff */
[----:B------:R-:W-:Y:S05]  /*8780*/  BRA `(.L_x_120) ;  /* 0xffffff9c00747947 */ /* 0x000fea000383ffff */
.L_x_43:
[----:B-1----:R1:W2:Y:S02]  /*8790*/  SYNCS.PHASECHK.TRANS64.TRYWAIT P0, [R0+URZ+0xf0], R5 ;  /* 0x0000f005000075a7 */ /* 0x0022a400080011ff */
[----:B--2---:R-:W-:Y:S05]  /*87a0*/  @!P0 NANOSLEEP.SYNCS 0x989680 ;  /* 0x009896800000895d */ /* 0x004fea0003900000 */
[----:B------:R-:W2:Y:S02]  /*87b0*/  @!P0 SYNCS.PHASECHK.TRANS64 P0, [R0+URZ+0xf0], R5 ;  /* 0x0000f005000085a7 */ /* 0x000ea400080010ff */
[----:B--2---:R-:W-:Y:S05]  /*87c0*/  @!P0 BRA `(.L_x_43) ;  /* 0xfffffffc00f08947 */ /* 0x004fea000383ffff */
[----:B------:R-:W-:Y:S05]  /*87d0*/  BRA `(.L_x_121) ;  /* 0xffffff9c00d07947 */ /* 0x000fea000383ffff */
.L_x_44:
[----:B------:R-:W-:-:S07]  /*87e0*/  MOV R0, UR5 ;  /* 0x0000000500007c02 */ /* 0x000fce0008000f00 */
.L_x_122:
[----:B-1----:R1:W2:Y:S02]  /*87f0*/  SYNCS.PHASECHK.TRANS64.TRYWAIT P0, [R0+URZ+0xa0], R5 ;  /* 0x0000a005000075a7 */ /* 0x0022a400080011ff */
[----:B--2---:R-:W-:Y:S05]  /*8800*/  @!P0 NANOSLEEP.SYNCS 0x989680 ;  /* 0x009896800000895d */ /* 0x004fea0003900000 */
[----:B------:R-:W2:Y:S02]  /*8810*/  @!P0 SYNCS.PHASECHK.TRANS64 P0, [R0+URZ+0xa0], R5 ;  /* 0x0000a005000085a7 */ /* 0x000ea400080010ff */
[----:B--2---:R-:W-:Y:S05]  /*8820*/  @!P0 BRA `(.L_x_122) ;  /* 0xfffffffc00f08947 */ /* 0x004fea000383ffff */
[----:B------:R-:W-:Y:S05]  /*8830*/  BRA `(.L_x_123) ;  /* 0xffffff9c00e07947 */ /* 0x000fea000383ffff */
.L_x_45:
[----:B-1----:R1:W2:Y:S02]  /*8840*/  SYNCS.PHASECHK.TRANS64.TRYWAIT P1, [R0+URZ+0x90], R5 ;  /* 0x00009005000075a7 */ /* 0x0022a400080211ff */
[----:B--2---:R-:W-:Y:S05]  /*8850*/  @!P1 NANOSLEEP.SYNCS 0x989680 ;  /* 0x009896800000995d */ /* 0x004fea0003900000 */
[----:B------:R-:W2:Y:S02]  /*8860*/  @!P1 SYNCS.PHASECHK.TRANS64 P1, [R0+URZ+0x90], R5 ;  /* 0x00009005000095a7 */ /* 0x000ea400080210ff */
[----:B--2---:R-:W-:Y:S05]  /*8870*/  @!P1 BRA `(.L_x_45) ;  /* 0xfffffffc00f09947 */ /* 0x004fea000383ffff */
[----:B------:R-:W-:Y:S05]  /*8880*/  BRA `(.L_x_124) ;  /* 0xffffffa000107947 */ /* 0x000fea000383ffff */
.L_x_48:
[----:B------:R-:W-:-:S07]  /*8890*/  MOV R0, UR5 ;  /* 0x0000000500007c02 */ /* 0x000fce0008000f00 */
.L_x_125:
[----:B-1----:R1:W2:Y:S02]  /*88a0*/  SYNCS.PHASECHK.TRANS64.TRYWAIT P0, [R0+URZ+0xa0], R3 ;  /* 0x0000a003000075a7 */ /* 0x0022a400080011ff */
[----:B--2---:R-:W-:Y:S05]  /*88b0*/  @!P0 NANOSLEEP.SYNCS 0x989680 ;  /* 0x009896800000895d */ /* 0x004fea0003900000 */
[----:B------:R-:W2:Y:S02]  /*88c0*/  @!P0 SYNCS.PHASECHK.TRANS64 P0, [R0+URZ+0xa0], R3 ;  /* 0x0000a003000085a7 */ /* 0x000ea400080010ff */
[----:B--2---:R-:W-:Y:S05]  /*88d0*/  @!P0 BRA `(.L_x_125) ;  /* 0xfffffffc00f08947 */ /* 0x004fea000383ffff */
[----:B------:R-:W-:Y:S05]  /*88e0*/  BRA `(.L_x_47) ;  /* 0xffffffa000647947 */ /* 0x000fea000383ffff */
.L_x_55:
[----:B-1----:R1:W2:Y:S02]  /*88f0*/  SYNCS.PHASECHK.TRANS64.TRYWAIT P1, [R0+URZ+0x90], R5 ;  /* 0x00009005000075a7 */ /* 0x0022a400080211ff */
[----:B--2---:R-:W-:Y:S05]  /*8900*/  @!P1 NANOSLEEP.SYNCS 0x989680 ;  /* 0x009896800000995d */ /* 0x004fea0003900000 */
[----:B------:R-:W2:Y:S02]  /*8910*/  @!P1 SYNCS.PHASECHK.TRANS64 P1, [R0+URZ+0x90], R5 ;  /* 0x00009005000095a7 */ /* 0x000ea400080210ff */
[----:B--2---:R-:W-:Y:S05]  /*8920*/  @!P1 BRA `(.L_x_55) ;  /* 0xfffffffc00f09947 */ /* 0x004fea000383ffff */
[----:B------:R-:W-:Y:S05]  /*8930*/  BRA `(.L_x_126) ;  /* 0xffffffa400d47947 */ /* 0x000fea000383ffff */
.L_x_56:
[----:B------:R-:W-:-:S07]  /*8940*/  MOV R3, UR7 ;  /* 0x0000000700037c02 */ /* 0x000fce0008000f00 */
.L_x_127:
[----:B-1----:R1:W2:Y:S02]  /*8950*/  SYNCS.PHASECHK.TRANS64.TRYWAIT P0, [R3+URZ+0xd0], R0 ;  /* 0x0000d000030075a7 */ /* 0x0022a400080011ff */
[----:B--2---:R-:W-:Y:S05]  /*8960*/  @!P0 NANOSLEEP.SYNCS 0x989680 ;  /* 0x009896800000895d */ /* 0x004fea0003900000 */
[----:B------:R-:W2:Y:S02]  /*8970*/  @!P0 SYNCS.PHASECHK.TRANS64 P0, [R3+URZ+0xd0], R0 ;  /* 0x0000d000030085a7 */ /* 0x000ea400080010ff */
[----:B--2---:R-:W-:Y:S05]  /*8980*/  @!P0 BRA `(.L_x_127) ;  /* 0xfffffffc00f08947 */ /* 0x004fea000383ffff */
[----:B------:R-:W-:Y:S05]  /*8990*/  BRA `(.L_x_128) ;  /* 0xffffffa8000c7947 */ /* 0x000fea000383ffff */
.L_x_59:
[----:B------:R-:W-:Y:S07]  /*89a0*/  MOV R0, UR6 ;  /* 0x0000000600007c02 */ /* 0x000fee0008000f00 */
.L_x_129:
[----:B-1----:R1:W2:Y:S02]  /*89b0*/  SYNCS.PHASECHK.TRANS64.TRYWAIT P0, [R0+URZ], R3 ;  /* 0x00000003000075a7 */ /* 0x0022a400080011ff */
[----:B--2---:R-:W-:Y:S05]  /*89c0*/  @!P0 NANOSLEEP.SYNCS 0x989680 ;  /* 0x009896800000895d */ /* 0x004fea0003900000 */
[----:B------:R-:W2:Y:S02]  /*89d0*/  @!P0 SYNCS.PHASECHK.TRANS64 P0, [R0+URZ], R3 ;  /* 0x00000003000085a7 */ /* 0x000ea400080010ff */
[----:B--2---:R-:W-:Y:S05]  /*89e0*/  @!P0 BRA `(.L_x_129) ;  /* 0xfffffffc00f08947 */ /* 0x004fea000383ffff */
[----:B------:R-:W-:Y:S05]  /*89f0*/  BRA `(.L_x_58) ;  /* 0xffffffa800287947 */ /* 0x000fea000383ffff */
.L_x_62:
[----:B------:R-:W-:-:S07]  /*8a00*/  MOV R0, UR6 ;  /* 0x0000000600007c02 */ /* 0x000fce0008000f00 */
.L_x_130:
[----:B--2---:R2:W4:Y:S02]  /*8a10*/  SYNCS.PHASECHK.TRANS64.TRYWAIT P0, [R0+URZ], R3 ;  /* 0x00000003000075a7 */ /* 0x00452400080011ff */
[----:B----4-:R-:W-:Y:S05]  /*8a20*/  @!P0 NANOSLEEP.SYNCS 0x989680 ;  /* 0x009896800000895d */ /* 0x010fea0003900000 */
[----:B------:R-:W4:Y:S02]  /*8a30*/  @!P0 SYNCS.PHASECHK.TRANS64 P0, [R0+URZ], R3 ;  /* 0x00000003000085a7 */ /* 0x000f2400080010ff */
[----:B----4-:R-:W-:Y:S05]  /*8a40*/  @!P0 BRA `(.L_x_130) ;  /* 0xfffffffc00f08947 */ /* 0x010fea000383ffff */
[----:B------:R-:W-:Y:S05]  /*8a50*/  BRA `(.L_x_131) ;  /* 0xffffffac00047947 */ /* 0x000fea000383ffff */
.L_x_63:
[----:B------:R-:W-:-:S07]  /*8a60*/  MOV R0, UR6 ;  /* 0x0000000600007c02 */ /* 0x000fce0008000f00 */
.L_x_132:
[----:B-1----:R1:W2:Y:S02]  /*8a70*/  SYNCS.PHASECHK.TRANS64.TRYWAIT P0, [R0+URZ], R3 ;  /* 0x00000003000075a7 */ /* 0x0022a400080011ff */
[----:B--2---:R-:W-:Y:S05]  /*8a80*/  @!P0 NANOSLEEP.SYNCS 0x989680 ;  /* 0x009896800000895d */ /* 0x004fea0003900000 */
[----:B------:R-:W2:Y:S02]  /*8a90*/  @!P0 SYNCS.PHASECHK.TRANS64 P0, [R0+URZ], R3 ;  /* 0x00000003000085a7 */ /* 0x000ea400080010ff */
[----:B--2---:R-:W-:Y:S05]  /*8aa0*/  @!P0 BRA `(.L_x_132) ;  /* 0xfffffffc00f08947 */ /* 0x004fea000383ffff */
[----:B------:R-:W-:Y:S05]  /*8ab0*/  BRA `(.L_x_133) ;  /* 0xffffffac00107947 */ /* 0x000fea000383ffff */
.L_x_64:
[----:B------:R-:W-:-:S07]  /*8ac0*/  MOV R0, UR6 ;  /* 0x0000000600007c02 */ /* 0x000fce0008000f00 */
.L_x_134:
[----:B-1----:R1:W2:Y:S02]  /*8ad0*/  SYNCS.PHASECHK.TRANS64.TRYWAIT P0, [R0+URZ], R3 ;  /* 0x00000003000075a7 */ /* 0x0022a400080011ff */
[----:B--2---:R-:W-:Y:S05]  /*8ae0*/  @!P0 NANOSLEEP.SYNCS 0x989680 ;  /* 0x009896800000895d */ /* 0x004fea0003900000 */
[----:B------:R-:W2:Y:S02]  /*8af0*/  @!P0 SYNCS.PHASECHK.TRANS64 P0, [R0+URZ], R3 ;  /* 0x00000003000085a7 */ /* 0x000ea400080010ff */
[----:B--2---:R-:W-:Y:S05]  /*8b00*/  @!P0 BRA `(.L_x_134) ;  /* 0xfffffffc00f08947 */ /* 0x004fea000383ffff */
[----:B------:R-:W-:Y:S05]  /*8b10*/  BRA `(.L_x_135) ;  /* 0xffffffac001c7947 */ /* 0x000fea000383ffff */
.L_x_65:
[----:B------:R-:W-:-:S07]  /*8b20*/  MOV R0, UR7 ;  /* 0x0000000700007c02 */ /* 0x000fce0008000f00 */
.L_x_136:
[----:B-1----:R1:W2:Y:S02]  /*8b30*/  SYNCS.PHASECHK.TRANS64.TRYWAIT P0, [R0+URZ], R3 ;  /* 0x00000003000075a7 */ /* 0x0022a400080011ff */
[----:B--2---:R-:W-:Y:S05]  /*8b40*/  @!P0 NANOSLEEP.SYNCS 0x989680 ;  /* 0x009896800000895d */ /* 0x004fea0003900000 */
[----:B------:R-:W2:Y:S02]  /*8b50*/  @!P0 SYNCS.PHASECHK.TRANS64 P0, [R0+URZ], R3 ;  /* 0x00000003000085a7 */ /* 0x000ea400080010ff */
[----:B--2---:R-:W-:Y:S05]  /*8b60*/  @!P0 BRA `(.L_x_136) ;  /* 0xfffffffc00f08947 */ /* 0x004fea000383ffff */
[----:B------:R-:W-:Y:S05]  /*8b70*/  BRA `(.L_x_137) ;  /* 0xffffffac00287947 */ /* 0x000fea000383ffff */
.L_x_70:
[----:B--2---:R2:W3:Y:S02]  /*8b80*/  SYNCS.PHASECHK.TRANS64.TRYWAIT P0, [R0+URZ+0x90], R3 ;  /* 0x00009003000075a7 */ /* 0x0044e400080011ff */
[----:B---3--:R-:W-:Y:S05]  /*8b90*/  @!P0 NANOSLEEP.SYNCS 0x989680 ;  /* 0x009896800000895d */ /* 0x008fea0003900000 */
[----:B------:R-:W3:Y:S02]  /*8ba0*/  @!P0 SYNCS.PHASECHK.TRANS64 P0, [R0+URZ+0x90], R3 ;  /* 0x00009003000085a7 */ /* 0x000ee400080010ff */
[----:B---3--:R-:W-:Y:S05]  /*8bb0*/  @!P0 BRA `(.L_x_70) ;  /* 0xfffffffc00f08947 */ /* 0x008fea000383ffff */
[----:B------:R-:W-:Y:S05]  /*8bc0*/  BRA `(.L_x_138) ;  /* 0xffffffb0002c7947 */ /* 0x000fea000383ffff */
.L_x_73:
[----:B------:R-:W-:Y:S07]  /*8bd0*/  MOV R0, UR7 ;  /* 0x0000000700007c02 */ /* 0x000fee0008000f00 */
.L_x_139:
[----:B--2---:R2:W3:Y:S02]  /*8be0*/  SYNCS.PHASECHK.TRANS64.TRYWAIT P0, [R0+URZ+0x88], R3 ;  /* 0x00008803000075a7 */ /* 0x0044e400080011ff */
[----:B---3--:R-:W-:Y:S05]  /*8bf0*/  @!P0 NANOSLEEP.SYNCS 0x989680 ;  /* 0x009896800000895d */ /* 0x008fea0003900000 */
[----:B------:R-:W3:Y:S02]  /*8c00*/  @!P0 SYNCS.PHASECHK.TRANS64 P0, [R0+URZ+0x88], R3 ;  /* 0x00008803000085a7 */ /* 0x000ee400080010ff */
[----:B---3--:R-:W-:Y:S05]  /*8c10*/  @!P0 BRA `(.L_x_139) ;  /* 0xfffffffc00f08947 */ /* 0x008fea000383ffff */
[----:B------:R-:W-:Y:S05]  /*8c20*/  BRA `(.L_x_72) ;  /* 0xffffffb4000c7947 */ /* 0x000fea000383ffff */
.L_x_76:
[----:B--2---:R-:W-:Y:S07]  /*8c30*/  MOV R3, UR7 ;  /* 0x0000000700037c02 */ /* 0x004fee0008000f00 */
.L_x_140:
[----:B-1----:R1:W2:Y:S02]  /*8c40*/  SYNCS.PHASECHK.TRANS64.TRYWAIT P0, [R3+URZ+0x70], R12 ;  /* 0x0000700c030075a7 */ /* 0x0022a400080011ff */
[----:B--2---:R-:W-:Y:S05]  /*8c50*/  @!P0 NANOSLEEP.SYNCS 0x989680 ;  /* 0x009896800000895d */ /* 0x004fea0003900000 */
[----:B------:R-:W2:Y:S02]  /*8c60*/  @!P0 SYNCS.PHASECHK.TRANS64 P0, [R3+URZ+0x70], R12 ;  /* 0x0000700c030085a7 */ /* 0x000ea400080010ff */
[----:B--2---:R-:W-:Y:S05]  /*8c70*/  @!P0 BRA `(.L_x_140) ;  /* 0xfffffffc00f08947 */ /* 0x004fea000383ffff */
[----:B------:R-:W-:Y:S05]  /*8c80*/  BRA `(.L_x_141) ;  /* 0xffffffb400847947 */ /* 0x000fea000383ffff */
.L_x_77:
[----:B------:R-:W-:Y:S07]  /*8c90*/  MOV R3, UR7 ;  /* 0x0000000700037c02 */ /* 0x000fee0008000f00 */
.L_x_142:
[----:B-1----:R1:W2:Y:S02]  /*8ca0*/  SYNCS.PHASECHK.TRANS64.TRYWAIT P0, [R3+URZ+0x78], R12 ;  /* 0x0000780c030075a7 */ /* 0x0022a400080011ff */
[----:B--2---:R-:W-:Y:S05]  /*8cb0*/  @!P0 NANOSLEEP.SYNCS 0x989680 ;  /* 0x009896800000895d */ /* 0x004fea0003900000 */
[----:B------:R-:W2:Y:S02]  /*8cc0*/  @!P0 SYNCS.PHASECHK.TRANS64 P0, [R3+URZ+0x78], R12 ;  /* 0x0000780c030085a7 */ /* 0x000ea400080010ff */
[----:B--2---:R-:W-:Y:S05]  /*8cd0*/  @!P0 BRA `(.L_x_142) ;  /* 0xfffffffc00f08947 */ /* 0x004fea000383ffff */
[----:B------:R-:W-:Y:S05]  /*8ce0*/  BRA `(.L_x_143) ;  /* 0xffffffb800047947 */ /* 0x000fea000383ffff */
.L_x_79:
[----:B------:R-:W-:-:S07]  /*8cf0*/  MOV R0, UR7 ;  /* 0x0000000700007c02 */ /* 0x000fce0008000f00 */
.L_x_144:
[----:B-1----:R1:W3:Y:S02]  /*8d00*/  SYNCS.PHASECHK.TRANS64.TRYWAIT P0, [R0+URZ+0x70], R3 ;  /* 0x00007003000075a7 */ /* 0x0022e400080011ff */
[----:B---3--:R-:W-:Y:S05]  /*8d10*/  @!P0 NANOSLEEP.SYNCS 0x989680 ;  /* 0x009896800000895d */ /* 0x008fea0003900000 */
[----:B------:R-:W3:Y:S02]  /*8d20*/  @!P0 SYNCS.PHASECHK.TRANS64 P0, [R0+URZ+0x70], R3 ;  /* 0x00007003000085a7 */ /* 0x000ee400080010ff */
[----:B---3--:R-:W-:Y:S05]  /*8d30*/  @!P0 BRA `(.L_x_144) ;  /* 0xfffffffc00f08947 */ /* 0x008fea000383ffff */
[----:B------:R-:W-:Y:S05]  /*8d40*/  BRA `(.L_x_145) ;  /* 0xffffffb800747947 */ /* 0x000fea000383ffff */
.L_x_81:
[----:B--2---:R2:W4:Y:S02]  /*8d50*/  SYNCS.PHASECHK.TRANS64.TRYWAIT P0, [R0+URZ+0x90], R3 ;  /* 0x00009003000075a7 */ /* 0x00452400080011ff */
[----:B----4-:R-:W-:Y:S05]  /*8d60*/  @!P0 NANOSLEEP.SYNCS 0x989680 ;  /* 0x009896800000895d */ /* 0x010fea0003900000 */
[----:B------:R-:W4:Y:S02]  /*8d70*/  @!P0 SYNCS.PHASECHK.TRANS64 P0, [R0+URZ+0x90], R3 ;  /* 0x00009003000085a7 */ /* 0x000f2400080010ff */
[----:B----4-:R-:W-:Y:S05]  /*8d80*/  @!P0 BRA `(.L_x_81) ;  /* 0xfffffffc00f08947 */ /* 0x010fea000383ffff */
[----:B------:R-:W-:Y:S05]  /*8d90*/  BRA `(.L_x_146) ;  /* 0xffffffbc00407947 */ /* 0x000fea000383ffff */
.L_x_92:
[----:B-1----:R1:W3:Y:S02]  /*8da0*/  SYNCS.PHASECHK.TRANS64.TRYWAIT P1, [R3+URZ+0x60], R0 ;  /* 0x00006000030075a7 */ /* 0x0022e400080211ff */
[----:B---3--:R-:W-:Y:S05]  /*8db0*/  @!P1 NANOSLEEP.SYNCS 0x989680 ;  /* 0x009896800000995d */ /* 0x008fea0003900000 */
[----:B------:R-:W3:Y:S02]  /*8dc0*/  @!P1 SYNCS.PHASECHK.TRANS64 P1, [R3+URZ+0x60], R0 ;  /* 0x00006000030095a7 */ /* 0x000ee400080210ff */
[----:B---3--:R-:W-:Y:S05]  /*8dd0*/  @!P1 BRA `(.L_x_92) ;  /* 0xfffffffc00f09947 */ /* 0x008fea000383ffff */
[----:B------:R-:W-:Y:S05]  /*8de0*/  BRA `(.L_x_91) ;  /* 0xffffffc800687947 */ /* 0x000fea000383ffff */
.L_x_94:
[----:B---3--:R3:W4:Y:S02]  /*8df0*/  SYNCS.PHASECHK.TRANS64.TRYWAIT P0, [R116+URZ+0xb0], R5 ;  /* 0x0000b005740075a7 */ /* 0x00872400080011ff */
[----:B----4-:R-:W-:Y:S05]  /*8e00*/  @!P0 NANOSLEEP.SYNCS 0x989680 ;  /* 0x009896800000895d */ /* 0x010fea0003900000 */
[----:B------:R-:W4:Y:S02]  /*8e10*/  @!P0 SYNCS.PHASECHK.TRANS64 P0, [R116+URZ+0xb0], R5 ;  /* 0x0000b005740085a7 */ /* 0x000f2400080010ff */
[----:B----4-:R-:W-:Y:S05]  /*8e20*/  @!P0 BRA `(.L_x_94) ;  /* 0xfffffffc00f08947 */ /* 0x010fea000383ffff */
[----:B------:R-:W-:Y:S05]  /*8e30*/  BRA `(.L_x_93) ;  /* 0xffffffc800c47947 */ /* 0x000fea000383ffff */
.L_x_102:
[----:B--2---:R2:W3:Y:S02]  /*8e40*/  SYNCS.PHASECHK.TRANS64.TRYWAIT P0, [R125+URZ+0x60], R0 ;  /* 0x000060007d0075a7 */ /* 0x0044e400080011ff */
[----:B---3--:R-:W-:Y:S05]  /*8e50*/  @!P0 NANOSLEEP.SYNCS 0x989680 ;  /* 0x009896800000895d */ /* 0x008fea0003900000 */
[----:B------:R-:W3:Y:S02]  /*8e60*/  @!P0 SYNCS.PHASECHK.TRANS64 P0, [R125+URZ+0x60], R0 ;  /* 0x000060007d0085a7 */ /* 0x000ee400080010ff */
[----:B---3--:R-:W-:Y:S05]  /*8e70*/  @!P0 BRA `(.L_x_102) ;  /* 0xfffffffc00f08947 */ /* 0x008fea000383ffff */
[----:B------:R-:W-:Y:S05]  /*8e80*/  BRA `(.L_x_101) ;  /* 0xffffffdc00c87947 */ /* 0x000fea000383ffff */
        .weak           $__internal_0_$__cuda_sm10x_tcgen05_guardrail_trap_col_being_dealloced_not_returned_by_alloc
        .type           $__internal_0_$__cuda_sm10x_tcgen05_guardrail_trap_col_being_dealloced_not_returned_by_alloc,@function
        .size           $__internal_0_$__cuda_sm10x_tcgen05_guardrail_trap_col_being_dealloced_not_returned_by_alloc,($__internal_1_$__cuda_sm10x_tcgen05_guardrail_trap_phase_invalid_during_alloc - $__internal_0_$__cuda_sm10x_tcgen05_guardrail_trap_col_being_dealloced_not_returned_by_alloc)
$__internal_0_$__cuda_sm10x_tcgen05_guardrail_trap_col_being_dealloced_not_returned_by_alloc:
[----:B------:R-:W-:Y:S05]  /*8e90*/  BPT.TRAP 0x1 ;  /* 0x000000040000795c */ /* 0x000fea0000300000 */
[----:B------:R-:W-:-:S04]  /*8ea0*/  HFMA2 R3, -RZ, RZ, 0, 0 ;  /* 0x00000000ff037431 */ /* 0x000fc800000001ff */
[----:B------:R-:W-:Y:S05]  /*8eb0*/  RET.REL.NODEC R2 `(_ZN7cutlass13device_kernelINS_4gemm6kernel13GemmUniversalIN4cute5tupleIJiiiiEEENS1_10collective13CollectiveMmaINS1_35MainloopSm100TmaUmmaWarpSpecializedILi6ELi2ELi4ENS5_IJNS4_1CILi1EEESB_SB_EEEEENS5_IJNSA_ILi128EEESE_SE_EEEaNS5_IJlSB_lEEEaSG_NS4_8TiledMMAINS4_8MMA_AtomIJNS4_15SM100_MMA_S8_SSIaaiLi128ELi128ELNS4_4UMMA5MajorE0ELSL_0ELNSK_8SaturateE0EEEEEENS4_6LayoutISC_NS5_IJNSA_ILi0EEESQ_SQ_EEEEENS5_IJNS4_10UnderscoreEST_ST_EEEEENS4_13SM90_TMA_LOADENS4_14ComposedLayoutINS4_7SwizzleILi3ELi4ELi3EEENS4_18smem_ptr_flag_bitsILi8EEENSP_INS5_IJNSA_ILi8EEESE_EEENS5_IJSE_SB_EEEEEEEvNS4_8identityESW_S16_vS17_EENS_8epilogue10collective18CollectiveEpilogueINS19_23Sm100TmaWarpSpecializedILi2ELi2ELi64ELb0ELb0EEEJSF_NS5_IJNSP_ISE_SB_EENSP_INSA_ILi64EEESB_EEEEEaSG_aSG_NS19_6fusion15FusionCallbacksIS1D_NS1I_17LinearCombinationIaiaiLNS_15FloatRoundStyleE2EEESF_S1H_JEEENS4_5SM1004TMEM4LOAD26SM100_TMEM_LOAD_32dp32b64xESW_NSX_INSY_ILi2ELi4ELi3EEES11_NSP_INS5_IJS12_S1F_EEENS5_IJS1F_SB_EEEEEEENS4_39AutoVectorizingCopyWithAssumedAlignmentILi128EEENS4_14SM90_TMA_STOREES1W_S1Y_S1Y_EEEvvEEEEvNT_6ParamsE) ;  /* 0xffffff7002507950 */ /* 0x000fea0003c3ffff */
        .weak           $__internal_1_$__cuda_sm10x_tcgen05_guardrail_trap_phase_invalid_during_alloc
        .type           $__internal_1_$__cuda_sm10x_tcgen05_guardrail_trap_phase_invalid_during_alloc,@function
        .size           $__internal_1_$__cuda_sm10x_tcgen05_guardrail_trap_phase_invalid_during_alloc,($__internal_2_$__cuda_sm10x_tcgen05_guardrail_trap_unallocated_columns_being_dealloced - $__internal_1_$__cuda_sm10x_tcgen05_guardrail_trap_phase_invalid_during_alloc)
$__internal_1_$__cuda_sm10x_tcgen05_guardrail_trap_phase_invalid_during_alloc:
[----:B------:R-:W-:Y:S05]  /*8ec0*/  BPT.TRAP 0x1 ;  /* 0x000000040000795c */ /* 0x000fea0000300000 */
[----:B------:R-:W-:-:S04]  /*8ed0*/  MOV R3, 0x0 ;  /* 0x0000000000037802 */ /* 0x000fc80000000f00 */
[----:B------:R-:W-:Y:S05]  /*8ee0*/  RET.REL.NODEC R2 `(_ZN7cutlass13device_kernelINS_4gemm6kernel13GemmUniversalIN4cute5tupleIJiiiiEEENS1_10collective13CollectiveMmaINS1_35MainloopSm100TmaUmmaWarpSpecializedILi6ELi2ELi4ENS5_IJNS4_1CILi1EEESB_SB_EEEEENS5_IJNSA_ILi128EEESE_SE_EEEaNS5_IJlSB_lEEEaSG_NS4_8TiledMMAINS4_8MMA_AtomIJNS4_15SM100_MMA_S8_SSIaaiLi128ELi128ELNS4_4UMMA5MajorE0ELSL_0ELNSK_8SaturateE0EEEEEENS4_6LayoutISC_NS5_IJNSA_ILi0EEESQ_SQ_EEEEENS5_IJNS4_10UnderscoreEST_ST_EEEEENS4_13SM90_TMA_LOADENS4_14ComposedLayoutINS4_7SwizzleILi3ELi4ELi3EEENS4_18smem_ptr_flag_bitsILi8EEENSP_INS5_IJNSA_ILi8EEESE_EEENS5_IJSE_SB_EEEEEEEvNS4_8identityESW_S16_vS17_EENS_8epilogue10collective18CollectiveEpilogueINS19_23Sm100TmaWarpSpecializedILi2ELi2ELi64ELb0ELb0EEEJSF_NS5_IJNSP_ISE_SB_EENSP_INSA_ILi64EEESB_EEEEEaSG_aSG_NS19_6fusion15FusionCallbacksIS1D_NS1I_17LinearCombinationIaiaiLNS_15FloatRoundStyleE2EEESF_S1H_JEEENS4_5SM1004TMEM4LOAD26SM100_TMEM_LOAD_32dp32b64xESW_NSX_INSY_ILi2ELi4ELi3EEES11_NSP_INS5_IJS12_S1F_EEENS5_IJS1F_SB_EEEEEEENS4_39AutoVectorizingCopyWithAssumedAlignmentILi128EEENS4_14SM90_TMA_STOREES1W_S1Y_S1Y_EEEvvEEEEvNT_6ParamsE) ;  /* 0xffffff7002447950 */ /* 0x000fea0003c3ffff */
        .weak           $__internal_2_$__cuda_sm10x_tcgen05_guardrail_trap_unallocated_columns_being_dealloced
        .type           $__internal_2_$__cuda_sm10x_tcgen05_guardrail_trap_unallocated_columns_being_dealloced,@function
        .size           $__internal_2_$__cuda_sm10x_tcgen05_guardrail_trap_unallocated_columns_being_dealloced,(.L_x_148 - $__internal_2_$__cuda_sm10x_tcgen05_guardrail_trap_unallocated_columns_being_dealloced)
$__internal_2_$__cuda_sm10x_tcgen05_guardrail_trap_unallocated_columns_being_dealloced:
[----:B------:R-:W-:Y:S05]  /*8ef0*/  BPT.TRAP 0x1 ;  /* 0x000000040000795c */ /* 0x000fea0000300000 */
[----:B------:R-:W-:-:S04]  /*8f00*/  HFMA2 R3, -RZ, RZ, 0, 0 ;  /* 0x00000000ff037431 */ /* 0x000fc800000001ff */
[----:B------:R-:W-:Y:S05]  /*8f10*/  RET.REL.NODEC R2 `(_ZN7cutlass13device_kernelINS_4gemm6kernel13GemmUniversalIN4cute5tupleIJiiiiEEENS1_10collective13CollectiveMmaINS1_35MainloopSm100TmaUmmaWarpSpecializedILi6ELi2ELi4ENS5_IJNS4_1CILi1EEESB_SB_EEEEENS5_IJNSA_ILi128EEESE_SE_EEEaNS5_IJlSB_lEEEaSG_NS4_8TiledMMAINS4_8MMA_AtomIJNS4_15SM100_MMA_S8_SSIaaiLi128ELi128ELNS4_4UMMA5MajorE0ELSL_0ELNSK_8SaturateE0EEEEEENS4_6LayoutISC_NS5_IJNSA_ILi0EEESQ_SQ_EEEEENS5_IJNS4_10UnderscoreEST_ST_EEEEENS4_13SM90_TMA_LOADENS4_14ComposedLayoutINS4_7SwizzleILi3ELi4ELi3EEENS4_18smem_ptr_flag_bitsILi8EEENSP_INS5_IJNSA_ILi8EEESE_EEENS5_IJSE_SB_EEEEEEEvNS4_8identityESW_S16_vS17_EENS_8epilogue10collective18CollectiveEpilogueINS19_23Sm100TmaWarpSpecializedILi2ELi2ELi64ELb0ELb0EEEJSF_NS5_IJNSP_ISE_SB_EENSP_INSA_ILi64EEESB_EEEEEaSG_aSG_NS19_6fusion15FusionCallbacksIS1D_NS1I_17LinearCombinationIaiaiLNS_15FloatRoundStyleE2EEESF_S1H_JEEENS4_5SM1004TMEM4LOAD26SM100_TMEM_LOAD_32dp32b64xESW_NSX_INSY_ILi2ELi4ELi3EEES11_NSP_INS5_IJS12_S1F_EEENS5_IJS1F_SB_EEEEEEENS4_39AutoVectorizingCopyWithAssumedAlignmentILi128EEENS4_14SM90_TMA_STOREES1W_S1Y_S1Y_EEEvvEEEEvNT_6ParamsE) ;  /* 0xffffff7002387950 */ /* 0x000fea0003c3ffff */
.L_x_147:
[----:B------:R-:W-:-:S00]  /*8f20*/  BRA `(.L_x_147) ;  /* 0xfffffffc00fc7947 */ /* 0x000fc0000383ffff */
[----:B------:R-:W-:-:S00]  /*8f30*/  NOP ;  /* 0x0000000000007918 */ /* 0x000fc00000000000 */
        /* <DEDUP_REMOVED lines=12> */
.L_x_148:


//--------------------- .nv.global.init           --------------------------
	.section	.nv.global.init,"aw",@progbits
.nv.global.init:
	.type		$str$27,@object
	.size		$str$27,($str$28 - $str$27)
$str$27:
        /*0000*/ 	.byte	0x28, 0x61, 0x64, 0x64, 0x72, 0x65, 0x73, 0x73, 0x20, 0x26, 0x20, 0x6d, 0x61, 0x73, 0x6b, 0x29
        /*0010*/ 	.byte	0x20, 0x3d, 0x3d, 0x20, 0x30, 0x00
	.type		$str$28,@object
	.size		$str$28,($str$26 - $str$28)
$str$28:
        /*0016*/ 	.byte	0x2f, 0x74, 0x6d, 0x70, 0x2f, 0x63, 0x75, 0x74, 0x6c, 0x61, 0x73, 0x73, 0x5f, 0x73, 0x77, 0x65
        /*0026*/ 	.byte	0x65, 0x70, 0x5f, 0x73, 0x72, 0x63, 0x2f, 0x69, 0x6e, 0x63, 0x6c, 0x75, 0x64, 0x65, 0x2f, 0x63
        /*0036*/ 	.byte	0x75, 0x74, 0x65, 0x2f, 0x70, 0x6f, 0x69, 0x6e, 0x74, 0x65, 0x72, 0x5f, 0x66, 0x6c, 0x61, 0x67
        /*0046*/ 	.byte	0x67, 0x65, 0x64, 0x2e, 0x68, 0x70, 0x70, 0x00
	.type		$str$26,@object
	.size		$str$26,($str$25 - $str$26)
$str$26:
        /*004e*/ 	.byte	0x2f, 0x74, 0x6d, 0x70, 0x2f, 0x63, 0x75, 0x74, 0x6c, 0x61, 0x73, 0x73, 0x5f, 0x73, 0x77, 0x65
        /*005e*/ 	.byte	0x65, 0x70, 0x5f, 0x73, 0x72, 0x63, 0x2f, 0x69, 0x6e, 0x63, 0x6c, 0x75, 0x64, 0x65, 0x2f, 0x63
        /*006e*/ 	.byte	0x75, 0x74, 0x65, 0x2f, 0x61, 0x74, 0x6f, 0x6d, 0x2f, 0x63, 0x6f, 0x70, 0x79, 0x5f, 0x74, 0x72
        /*007e*/ 	.byte	0x61, 0x69, 0x74, 0x73, 0x5f, 0x73, 0x6d, 0x31, 0x30, 0x30, 0x2e, 0x68, 0x70, 0x70, 0x00
	.type		$str$25,@object
	.size		$str$25,(__unnamed_1 - $str$25)
$str$25:
        /*008d*/ 	.byte	0x28, 0x28, 0x75, 0x69, 0x6e, 0x74, 0x33, 0x32, 0x5f, 0x74, 0x28, 0x74, 0x68, 0x72, 0x65, 0x61
        /*009d*/ 	.byte	0x64, 0x49, 0x64, 0x78, 0x2e, 0x78, 0x29, 0x20, 0x2f, 0x20, 0x33, 0x32, 0x29, 0x20, 0x25, 0x20
        /*00ad*/ 	.byte	0x34, 0x29, 0x20, 0x3d, 0x3d, 0x20, 0x28, 0x28, 0x28, 0x74, 0x6d, 0x65, 0x6d, 0x5f, 0x61, 0x64
        /*00bd*/ 	.byte	0x64, 0x72, 0x20, 0x3e, 0x3e, 0x20, 0x31, 0x36, 0x29, 0x20, 0x2f, 0x20, 0x33, 0x32, 0x29, 0x20
        /*00cd*/ 	.byte	0x25, 0x20, 0x34, 0x29, 0x00
	.type		__unnamed_1,@object
	.size		__unnamed_1,(__unnamed_2 - __unnamed_1)
__unnamed_1:
        /*00d2*/ 	.byte	0x61, 0x75, 0x74, 0x6f, 0x20, 0x63, 0x75, 0x74, 0x65, 0x3a, 0x3a, 0x61, 0x73, 0x5f, 0x70, 0x6f
        /* <DEDUP_REMOVED lines=24> */
        /*0262*/ 	.byte	0x5d, 0x00
	.type		__unnamed_2,@object
	.size		__unnamed_2,(.L_2 - __unnamed_2)
__unnamed_2:
        /* <DEDUP_REMOVED lines=42> */
        /*0504*/ 	.byte	0x43, 0x3c, 0x30, 0x3e, 0x3e, 0x3e, 0x3e, 0x5d, 0x00
.L_2:


//--------------------- .nv.shared._ZN7cutlass13device_kernelINS_4gemm6kernel13GemmUniversalIN4cute5tupleIJiiiiEEENS1_10collective13CollectiveMmaINS1_35MainloopSm100TmaUmmaWarpSpecializedILi6ELi2ELi4ENS5_IJNS4_1CILi1EEESB_SB_EEEEENS5_IJNSA_ILi128EEESE_SE_EEEaNS5_IJlSB_lEEEaSG_NS4_8TiledMMAINS4_8MMA_AtomIJNS4_15SM100_MMA_S8_SSIaaiLi128ELi128ELNS4_4UMMA5MajorE0ELSL_0ELNSK_8SaturateE0EEEEEENS4_6LayoutISC_NS5_IJNSA_ILi0EEESQ_SQ_EEEEENS5_IJNS4_10UnderscoreEST_ST_EEEEENS4_13SM90_TMA_LOADENS4_14ComposedLayoutINS4_7SwizzleILi3ELi4ELi3EEENS4_18smem_ptr_flag_bitsILi8EEENSP_INS5_IJNSA_ILi8EEESE_EEENS5_IJSE_SB_EEEEEEEvNS4_8identityESW_S16_vS17_EENS_8epilogue10collective18CollectiveEpilogueINS19_23Sm100TmaWarpSpecializedILi2ELi2ELi64ELb0ELb0EEEJSF_NS5_IJNSP_ISE_SB_EENSP_INSA_ILi64EEESB_EEEEEaSG_aSG_NS19_6fusion15FusionCallbacksIS1D_NS1I_17LinearCombinationIaiaiLNS_15FloatRoundStyleE2EEESF_S1H_JEEENS4_5SM1004TMEM4LOAD26SM100_TMEM_LOAD_32dp32b64xESW_NSX_INSY_ILi2ELi4ELi3EEES11_NSP_INS5_IJS12_S1F_EEENS5_IJS1F_SB_EEEEEEENS4_39AutoVectorizingCopyWithAssumedAlignmentILi128EEENS4_14SM90_TMA_STOREES1W_S1Y_S1Y_EEEvvEEEEvNT_6ParamsE --------------------------
	.section	.nv.shared._ZN7cutlass13device_kernelINS_4gemm6kernel13GemmUniversalIN4cute5tupleIJiiiiEEENS1_10collective13CollectiveMmaINS1_35MainloopSm100TmaUmmaWarpSpecializedILi6ELi2ELi4ENS5_IJNS4_1CILi1EEESB_SB_EEEEENS5_IJNSA_ILi128EEESE_SE_EEEaNS5_IJlSB_lEEEaSG_NS4_8TiledMMAINS4_8MMA_AtomIJNS4_15SM100_MMA_S8_SSIaaiLi128ELi128ELNS4_4UMMA5MajorE0ELSL_0ELNSK_8SaturateE0EEEEEENS4_6LayoutISC_NS5_IJNSA_ILi0EEESQ_SQ_EEEEENS5_IJNS4_10UnderscoreEST_ST_EEEEENS4_13SM90_TMA_LOADENS4_14ComposedLayoutINS4_7SwizzleILi3ELi4ELi3EEENS4_18smem_ptr_flag_bitsILi8EEENSP_INS5_IJNSA_ILi8EEESE_EEENS5_IJSE_SB_EEEEEEEvNS4_8identityESW_S16_vS17_EENS_8epilogue10collective18CollectiveEpilogueINS19_23Sm100TmaWarpSpecializedILi2ELi2ELi64ELb0ELb0EEEJSF_NS5_IJNSP_ISE_SB_EENSP_INSA_ILi64EEESB_EEEEEaSG_aSG_NS19_6fusion15FusionCallbacksIS1D_NS1I_17LinearCombinationIaiaiLNS_15FloatRoundStyleE2EEESF_S1H_JEEENS4_5SM1004TMEM4LOAD26SM100_TMEM_LOAD_32dp32b64xESW_NSX_INSY_ILi2ELi4ELi3EEES11_NSP_INS5_IJS12_S1F_EEENS5_IJS1F_SB_EEEEEEENS4_39AutoVectorizingCopyWithAssumedAlignmentILi128EEENS4_14SM90_TMA_STOREES1W_S1Y_S1Y_EEEvvEEEEvNT_6ParamsE,"aw",@nobits
	.sectionflags	@""
	.align	16
	.zero		1024


//--------------------- .nv.shared.reserved.0     --------------------------
	.section	.nv.shared.reserved.0,"aw",@nobits
	.weak		__nv_reservedSMEM_offset_0_alias
	.size		__nv_reservedSMEM_offset_0_alias, 0, 64
	.other		__nv_reservedSMEM_offset_0_alias,@"STO_CUDA_RESERVED_SHARED STV_DEFAULT"
__nv_reservedSMEM_offset_0_alias:
	.zero		0
.nv.shared.reserved.0:
	.zero		64
	.weak		__nv_reservedSMEM_tcgen05_partition
	.type		__nv_reservedSMEM_tcgen05_partition,@object
	.size		__nv_reservedSMEM_tcgen05_partition,(.L_0 - __nv_reservedSMEM_tcgen05_partition)
__nv_reservedSMEM_tcgen05_partition:
	.zero		32
.L_0:


//--------------------- .nv.global                --------------------------
	.section	.nv.global,"aw",@nobits
.nv.global:
	.type		_ZN40_INTERNAL_7de647ba_4_k_cu_bebbf91f_206454cute1_E,@object
	.size		_ZN40_INTERNAL_7de647ba_4_k_cu_bebbf91f_206454cute1_E,(_ZN40_INTERNAL_7de647ba_4_k_cu_bebbf91f_206454cuda3std3__45__cpo6cbeginE - _ZN40_INTERNAL_7de647ba_4_k_cu_bebbf91f_206454cute1_E)
_ZN40_INTERNAL_7de647ba_4_k_cu_bebbf91f_206454cute1_E:
	.zero		1
	.type		_ZN40_INTERNAL_7de647ba_4_k_cu_bebbf91f_206454cuda3std3__45__cpo6cbeginE,@object
	.size		_ZN40_INTERNAL_7de647ba_4_k_cu_bebbf91f_206454cuda3std3__45__cpo6cbeginE,(_ZN40_INTERNAL_7de647ba_4_k_cu_bebbf91f_206454cuda3std3__48in_placeE - _ZN40_INTERNAL_7de647ba_4_k_cu_bebbf91f_206454cuda3std3__45__cpo6cbeginE)
_ZN40_INTERNAL_7de647ba_4_k_cu_bebbf91f_206454cuda3std3__45__cpo6cbeginE:
	.zero		1
	.type		_ZN40_INTERNAL_7de647ba_4_k_cu_bebbf91f_206454cuda3std3__48in_placeE,@object
	.size		_ZN40_INTERNAL_7de647ba_4_k_cu_bebbf91f_206454cuda3std3__48in_placeE,(_ZN40_INTERNAL_7de647ba_4_k_cu_bebbf91f_206454cuda3std6ranges3__45__cpo9iter_moveE - _ZN40_INTERNAL_7de647ba_4_k_cu_bebbf91f_206454cuda3std3__48in_placeE)
_ZN40_INTERNAL_7de647ba_4_k_cu_bebbf91f_206454cuda3std3__48in_placeE:
	.zero		1
	.type		_ZN40_INTERNAL_7de647ba_4_k_cu_bebbf91f_206454cuda3std6ranges3__45__cpo9iter_moveE,@object
	.size		_ZN40_INTERNAL_7de647ba_4_k_cu_bebbf91f_206454cuda3std6ranges3__45__cpo9iter_moveE,(_ZN40_INTERNAL_7de647ba_4_k_cu_bebbf91f_206454cuda3std3__45__cpo5beginE - _ZN40_INTERNAL_7de647ba_4_k_cu_bebbf91f_206454cuda3std6ranges3__45__cpo9iter_moveE)
_ZN40_INTERNAL_7de647ba_4_k_cu_bebbf91f_206454cuda3std6ranges3__45__cpo9iter_moveE:
	.zero		1
	.type		_ZN40_INTERNAL_7de647ba_4_k_cu_bebbf91f_206454cuda3std3__45__cpo5beginE,@object
	.size		_ZN40_INTERNAL_7de647ba_4_k_cu_bebbf91f_206454cuda3std3__45__cpo5beginE,(_ZN40_INTERNAL_7de647ba_4_k_cu_bebbf91f_206454cuda3std3__442_GLOBAL__N__7de647ba_4_k_cu_bebbf91f_206456ignoreE - _ZN40_INTERNAL_7de647ba_4_k_cu_bebbf91f_206454cuda3std3__45__cpo5beginE)
_ZN40_INTERNAL_7de647ba_4_k_cu_bebbf91f_206454cuda3std3__45__cpo5beginE:
	.zero		1
	.type		_ZN40_INTERNAL_7de647ba_4_k_cu_bebbf91f_206454cuda3std3__442_GLOBAL__N__7de647ba_4_k_cu_bebbf91f_206456ignoreE,@object
	.size		_ZN40_INTERNAL_7de647ba_4_k_cu_bebbf91f_206454cuda3std3__442_GLOBAL__N__7de647ba_4_k_cu_bebbf91f_206456ignoreE,(_ZN40_INTERNAL_7de647ba_4_k_cu_bebbf91f_206454cute7productE - _ZN40_INTERNAL_7de647ba_4_k_cu_bebbf91f_206454cuda3std3__442_GLOBAL__N__7de647ba_4_k_cu_bebbf91f_206456ignoreE)
_ZN40_INTERNAL_7de647ba_4_k_cu_bebbf91f_206454cuda3std3__442_GLOBAL__N__7de647ba_4_k_cu_bebbf91f_206456ignoreE:
	.zero		1
	.type		_ZN40_INTERNAL_7de647ba_4_k_cu_bebbf91f_206454cute7productE,@object
	.size		_ZN40_INTERNAL_7de647ba_4_k_cu_bebbf91f_206454cute7productE,(_ZN40_INTERNAL_7de647ba_4_k_cu_bebbf91f_206454cuda3std3__45__cpo3endE - _ZN40_INTERNAL_7de647ba_4_k_cu_bebbf91f_206454cute7productE)
_ZN40_INTERNAL_7de647ba_4_k_cu_bebbf91f_206454cute7productE:
	.zero		1
	.type		_ZN40_INTERNAL_7de647ba_4_k_cu_bebbf91f_206454cuda3std3__45__cpo3endE,@object
	.size		_ZN40_INTERNAL_7de647ba_4_k_cu_bebbf91f_206454cuda3std3__45__cpo3endE,(_ZN40_INTERNAL_7de647ba_4_k_cu_bebbf91f_206454cuda3std3__419piecewise_constructE - _ZN40_INTERNAL_7de647ba_4_k_cu_bebbf91f_206454cuda3std3__45__cpo3endE)
_ZN40_INTERNAL_7de647ba_4_k_cu_bebbf91f_206454cuda3std3__45__cpo3endE:
	.zero		1
	.type		_ZN40_INTERNAL_7de647ba_4_k_cu_bebbf91f_206454cuda3std3__419piecewise_constructE,@object
	.size		_ZN40_INTERNAL_7de647ba_4_k_cu_bebbf91f_206454cuda3std3__419piecewise_constructE,(_ZN40_INTERNAL_7de647ba_4_k_cu_bebbf91f_206454cuda3std3__45__cpo4cendE - _ZN40_INTERNAL_7de647ba_4_k_cu_bebbf91f_206454cuda3std3__419piecewise_constructE)
_ZN40_INTERNAL_7de647ba_4_k_cu_bebbf91f_206454cuda3std3__419piecewise_constructE:
	.zero		1
	.type		_ZN40_INTERNAL_7de647ba_4_k_cu_bebbf91f_206454cuda3std3__45__cpo4cendE,@object
	.size		_ZN40_INTERNAL_7de647ba_4_k_cu_bebbf91f_206454cuda3std3__45__cpo4cendE,(_ZN40_INTERNAL_7de647ba_4_k_cu_bebbf91f_206454cuda3std6ranges3__45__cpo4swapE - _ZN40_INTERNAL_7de647ba_4_k_cu_bebbf91f_206454cuda3std3__45__cpo4cendE)
_ZN40_INTERNAL_7de647ba_4_k_cu_bebbf91f_206454cuda3std3__45__cpo4cendE:
	.zero		1
	.type		_ZN40_INTERNAL_7de647ba_4_k_cu_bebbf91f_206454cuda3std6ranges3__45__cpo4swapE,@object
	.size		_ZN40_INTERNAL_7de647ba_4_k_cu_bebbf91f_206454cuda3std6ranges3__45__cpo4swapE,(.L_10 - _ZN40_INTERNAL_7de647ba_4_k_cu_bebbf91f_206454cuda3std6ranges3__45__cpo4swapE)
_ZN40_INTERNAL_7de647ba_4_k_cu_bebbf91f_206454cuda3std6ranges3__45__cpo4swapE:
	.zero		1
.L_10:


//--------------------- .nv.constant0._ZN7cutlass13device_kernelINS_4gemm6kernel13GemmUniversalIN4cute5tupleIJiiiiEEENS1_10collective13CollectiveMmaINS1_35MainloopSm100TmaUmmaWarpSpecializedILi6ELi2ELi4ENS5_IJNS4_1CILi1EEESB_SB_EEEEENS5_IJNSA_ILi128EEESE_SE_EEEaNS5_IJlSB_lEEEaSG_NS4_8TiledMMAINS4_8MMA_AtomIJNS4_15SM100_MMA_S8_SSIaaiLi128ELi128ELNS4_4UMMA5MajorE0ELSL_0ELNSK_8SaturateE0EEEEEENS4_6LayoutISC_NS5_IJNSA_ILi0EEESQ_SQ_EEEEENS5_IJNS4_10UnderscoreEST_ST_EEEEENS4_13SM90_TMA_LOADENS4_14ComposedLayoutINS4_7SwizzleILi3ELi4ELi3EEENS4_18smem_ptr_flag_bitsILi8EEENSP_INS5_IJNSA_ILi8EEESE_EEENS5_IJSE_SB_EEEEEEEvNS4_8identityESW_S16_vS17_EENS_8epilogue10collective18CollectiveEpilogueINS19_23Sm100TmaWarpSpecializedILi2ELi2ELi64ELb0ELb0EEEJSF_NS5_IJNSP_ISE_SB_EENSP_INSA_ILi64EEESB_EEEEEaSG_aSG_NS19_6fusion15FusionCallbacksIS1D_NS1I_17LinearCombinationIaiaiLNS_15FloatRoundStyleE2EEESF_S1H_JEEENS4_5SM1004TMEM4LOAD26SM100_TMEM_LOAD_32dp32b64xESW_NSX_INSY_ILi2ELi4ELi3EEES11_NSP_INS5_IJS12_S1F_EEENS5_IJS1F_SB_EEEEEEENS4_39AutoVectorizingCopyWithAssumedAlignmentILi128EEENS4_14SM90_TMA_STOREES1W_S1Y_S1Y_EEEvvEEEEvNT_6ParamsE --------------------------
	.section	.nv.constant0._ZN7cutlass13device_kernelINS_4gemm6kernel13GemmUniversalIN4cute5tupleIJiiiiEEENS1_10collective13CollectiveMmaINS1_35MainloopSm100TmaUmmaWarpSpecializedILi6ELi2ELi4ENS5_IJNS4_1CILi1EEESB_SB_EEEEENS5_IJNSA_ILi128EEESE_SE_EEEaNS5_IJlSB_lEEEaSG_NS4_8TiledMMAINS4_8MMA_AtomIJNS4_15SM100_MMA_S8_SSIaaiLi128ELi128ELNS4_4UMMA5MajorE0ELSL_0ELNSK_8SaturateE0EEEEEENS4_6LayoutISC_NS5_IJNSA_ILi0EEESQ_SQ_EEEEENS5_IJNS4_10UnderscoreEST_ST_EEEEENS4_13SM90_TMA_LOADENS4_14ComposedLayoutINS4_7SwizzleILi3ELi4ELi3EEENS4_18smem_ptr_flag_bitsILi8EEENSP_INS5_IJNSA_ILi8EEESE_EEENS5_IJSE_SB_EEEEEEEvNS4_8identityESW_S16_vS17_EENS_8epilogue10collective18CollectiveEpilogueINS19_23Sm100TmaWarpSpecializedILi2ELi2ELi64ELb0ELb0EEEJSF_NS5_IJNSP_ISE_SB_EENSP_INSA_ILi64EEESB_EEEEEaSG_aSG_NS19_6fusion15FusionCallbacksIS1D_NS1I_17LinearCombinationIaiaiLNS_15FloatRoundStyleE2EEESF_S1H_JEEENS4_5SM1004TMEM4LOAD26SM100_TMEM_LOAD_32dp32b64xESW_NSX_INSY_ILi2ELi4ELi3EEES11_NSP_INS5_IJS12_S1F_EEENS5_IJS1F_SB_EEEEEEENS4_39AutoVectorizingCopyWithAssumedAlignmentILi128EEENS4_14SM90_TMA_STOREES1W_S1Y_S1Y_EEEvvEEEEvNT_6ParamsE,"a",@progbits
	.sectionflags	@""
	.align	4
.nv.constant0._ZN7cutlass13device_kernelINS_4gemm6kernel13GemmUniversalIN4cute5tupleIJiiiiEEENS1_10collective13CollectiveMmaINS1_35MainloopSm100TmaUmmaWarpSpecializedILi6ELi2ELi4ENS5_IJNS4_1CILi1EEESB_SB_EEEEENS5_IJNSA_ILi128EEESE_SE_EEEaNS5_IJlSB_lEEEaSG_NS4_8TiledMMAINS4_8MMA_AtomIJNS4_15SM100_MMA_S8_SSIaaiLi128ELi128ELNS4_4UMMA5MajorE0ELSL_0ELNSK_8SaturateE0EEEEEENS4_6LayoutISC_NS5_IJNSA_ILi0EEESQ_SQ_EEEEENS5_IJNS4_10UnderscoreEST_ST_EEEEENS4_13SM90_TMA_LOADENS4_14ComposedLayoutINS4_7SwizzleILi3ELi4ELi3EEENS4_18smem_ptr_flag_bitsILi8EEENSP_INS5_IJNSA_ILi8EEESE_EEENS5_IJSE_SB_EEEEEEEvNS4_8identityESW_S16_vS17_EENS_8epilogue10collective18CollectiveEpilogueINS19_23Sm100TmaWarpSpecializedILi2ELi2ELi64ELb0ELb0EEEJSF_NS5_IJNSP_ISE_SB_EENSP_INSA_ILi64EEESB_EEEEEaSG_aSG_NS19_6fusion15FusionCallbacksIS1D_NS1I_17LinearCombinationIaiaiLNS_15FloatRoundStyleE2EEESF_S1H_JEEENS4_5SM1004TMEM4LOAD26SM100_TMEM_LOAD_32dp32b64xESW_NSX_INSY_ILi2ELi4ELi3EEES11_NSP_INS5_IJS12_S1F_EEENS5_IJS1F_SB_EEEEEEENS4_39AutoVectorizingCopyWithAssumedAlignmentILi128EEENS4_14SM90_TMA_STOREES1W_S1Y_S1Y_EEEvvEEEEvNT_6ParamsE:
	.zero		2944


//--------------------- SYMBOLS --------------------------

	.type		.nv.reservedSmem.offset0,@object
	.size		.nv.reservedSmem.offset0,0x4
	.type		.nv.reservedSmem.cap,@object
	.size		.nv.reservedSmem.cap,0x4
	.type		__assertfail,@function
